// auto-generated by cutlass_sweep.gemm — config: {"arch": "sm_100", "cluster_m": 1, "cluster_n": 1, "dtype": "fp16", "dtype_b": "fp16", "layout": "nt", "stages": 2, "tile_k": 64, "tile_m": 64, "tile_n": 256}
#include "cutlass/cutlass.h"
#include "cutlass/gemm/collective/collective_builder.hpp"
#include "cutlass/gemm/device/gemm_universal_adapter.h"
#include "cutlass/gemm/kernel/gemm_universal.hpp"
#include "cutlass/epilogue/collective/collective_builder.hpp"

using ElemA = cutlass::half_t;
using ElemB = cutlass::half_t;
using ElemCD = cutlass::half_t;
using Acc  = float;
using TileShape    = cute::Shape<cute::_64, cute::_256, cute::_64>;
using ClusterShape = cute::Shape<cute::_1, cute::_1, cute::_1>;

using CollectiveEpilogue = typename cutlass::epilogue::collective::CollectiveBuilder<
    cutlass::arch::Sm100, cutlass::arch::OpClassTensorOp,
    TileShape, ClusterShape,
    cutlass::epilogue::collective::EpilogueTileAuto,
    Acc, Acc,
    ElemCD, cutlass::layout::RowMajor, 128 / cutlass::sizeof_bits<ElemCD>::value,
    ElemCD, cutlass::layout::RowMajor, 128 / cutlass::sizeof_bits<ElemCD>::value,
    cutlass::epilogue::collective::EpilogueScheduleAuto
  >::CollectiveOp;

using CollectiveMainloop = typename cutlass::gemm::collective::CollectiveBuilder<
    cutlass::arch::Sm100, cutlass::arch::OpClassTensorOp,
    ElemA, cutlass::layout::RowMajor, 128 / cutlass::sizeof_bits<ElemA>::value,
    ElemB, cutlass::layout::ColumnMajor, 128 / cutlass::sizeof_bits<ElemB>::value,
    Acc,
    TileShape, ClusterShape,
    cutlass::gemm::collective::StageCount<2>,
    cutlass::gemm::collective::KernelScheduleAuto
  >::CollectiveOp;

using GemmKernel = cutlass::gemm::kernel::GemmUniversal<
    cute::Shape<int,int,int,int>,
    CollectiveMainloop,
    CollectiveEpilogue
>;
using Gemm = cutlass::gemm::device::GemmUniversalAdapter<GemmKernel>;

// Force the device kernel symbol into the cubin without needing a host main.
auto* _anchor = &cutlass::device_kernel<GemmKernel>;


// ===== COMPILED SASS (sm_100a) =====

	.target	sm_100a

	.elftype	@"ET_EXEC"


//--------------------- .note.nv.tkinfo           --------------------------
	.section	.note.nv.tkinfo,"",@"SHT_NOTE"
	.sectionflags	@"SHF_NOTE_NV_TKINFO"
	.tkinfo
        /*0018*/ 	.word	0x00000002
        /*0030*/ 	.string	""
        /*0030*/ 	.string	"ptxas"
        /*0030*/ 	.string	"Cuda compilation tools, release 13.0, V13.0.88"
        /*0030*/ 	.string	"Build cuda_13.0.r13.0/compiler.36424714_0"
        /*0030*/ 	.string	"-arch sm_100a -m 64 "



//--------------------- .note.nv.cuinfo           --------------------------
	.section	.note.nv.cuinfo,"",@"SHT_NOTE"
	.sectionflags	@"SHF_NOTE_NV_CUINFO"
        /*0018*/ 	.short	0x0002
        /*001a*/ 	.short	0x0064
        /*001c*/ 	.short	0x0082
	.zero		2


//--------------------- .nv.info                  --------------------------
	.section	.nv.info,"",@"SHT_CUDA_INFO"
	.align	4


	//----- nvinfo : EIATTR_REGCOUNT
	.align		4
        /*0000*/ 	.byte	0x04, 0x2f
        /*0002*/ 	.short	(.L_19 - .L_18)
	.align		4
.L_18:
        /*0004*/ 	.word	index@(_ZN7cutlass13device_kernelINS_4gemm6kernel13GemmUniversalIN4cute5tupleIJiiiiEEENS1_10collective13CollectiveMmaINS1_35MainloopSm100TmaUmmaWarpSpecializedILi2ELi2ELi4ENS5_IJNS4_1CILi1EEESB_SB_EEEEENS5_IJNSA_ILi64EEENSA_ILi256EEESE_EEENS_6half_tENS5_IJlSB_lEEESH_SI_NS4_8TiledMMAINS4_8MMA_AtomIJNS4_20SM100_MMA_F16BF16_SSISH_SH_fLi64ELi256ELNS4_4UMMA5MajorE0ELSN_0ELNSM_7ScaleInE0ELSO_0EEEEEENS4_6LayoutISC_NS5_IJNSA_ILi0EEESS_SS_EEEEENS5_IJNS4_10UnderscoreESV_SV_EEEEENS4_13SM90_TMA_LOADENS4_14ComposedLayoutINS4_7SwizzleILi3ELi4ELi3EEENS4_18smem_ptr_flag_bitsILi16EEENSR_INS5_IJNSA_ILi8EEESE_EEENS5_IJSE_SB_EEEEEEEvNS4_8identityESY_S18_vS19_EENS_8epilogue10collective18CollectiveEpilogueINS1B_23Sm100TmaWarpSpecializedILi4ELi2ELi32ELb1ELb0EEEJSG_NS5_IJNSR_ISE_SB_EES1G_EEESH_SI_SH_SI_NS1B_6fusion15FusionCallbacksIS1F_NS1I_17LinearCombinationISH_fSH_fLNS_15FloatRoundStyleE2EEESG_S1H_JEEENS4_5SM1004TMEM4LOAD26SM100_TMEM_LOAD_16dp256b8xESY_S18_NS4_17SM75_U32x4_LDSM_NENS4_14SM90_TMA_STOREES18_NS4_17SM90_U32x4_STSM_NENS4_39AutoVectorizingCopyWithAssumedAlignmentILi128EEEEEEvvEEEEvNT_6ParamsE)
        /*0008*/ 	.word	0x00000070


	//----- nvinfo : EIATTR_FRAME_SIZE
	.align		4
.L_19:
        /*000c*/ 	.byte	0x04, 0x11
        /*000e*/ 	.short	(.L_21 - .L_20)
	.align		4
.L_20:
        /*0010*/ 	.word	index@($__internal_2_$__cuda_sm10x_tcgen05_guardrail_trap_unallocated_columns_being_dealloced)
        /*0014*/ 	.word	0x00000000


	//----- nvinfo : EIATTR_FRAME_SIZE
	.align		4
.L_21:
        /*0018*/ 	.byte	0x04, 0x11
        /*001a*/ 	.short	(.L_23 - .L_22)
	.align		4
.L_22:
        /*001c*/ 	.word	index@($__internal_1_$__cuda_sm10x_tcgen05_guardrail_trap_phase_invalid_during_alloc)
        /*0020*/ 	.word	0x00000000


	//----- nvinfo : EIATTR_FRAME_SIZE
	.align		4
.L_23:
        /*0024*/ 	.byte	0x04, 0x11
        /*0026*/ 	.short	(.L_25 - .L_24)
	.align		4
.L_24:
        /*0028*/ 	.word	index@($__internal_0_$__cuda_sm10x_tcgen05_guardrail_trap_col_being_dealloced_not_returned_by_alloc)
        /*002c*/ 	.word	0x00000000


	//----- nvinfo : EIATTR_FRAME_SIZE
	.align		4
.L_25:
        /*0030*/ 	.byte	0x04, 0x11
        /*0032*/ 	.short	(.L_27 - .L_26)
	.align		4
.L_26:
        /*0034*/ 	.word	index@(_ZN7cutlass13device_kernelINS_4gemm6kernel13GemmUniversalIN4cute5tupleIJiiiiEEENS1_10collective13CollectiveMmaINS1_35MainloopSm100TmaUmmaWarpSpecializedILi2ELi2ELi4ENS5_IJNS4_1CILi1EEESB_SB_EEEEENS5_IJNSA_ILi64EEENSA_ILi256EEESE_EEENS_6half_tENS5_IJlSB_lEEESH_SI_NS4_8TiledMMAINS4_8MMA_AtomIJNS4_20SM100_MMA_F16BF16_SSISH_SH_fLi64ELi256ELNS4_4UMMA5MajorE0ELSN_0ELNSM_7ScaleInE0ELSO_0EEEEEENS4_6LayoutISC_NS5_IJNSA_ILi0EEESS_SS_EEEEENS5_IJNS4_10UnderscoreESV_SV_EEEEENS4_13SM90_TMA_LOADENS4_14ComposedLayoutINS4_7SwizzleILi3ELi4ELi3EEENS4_18smem_ptr_flag_bitsILi16EEENSR_INS5_IJNSA_ILi8EEESE_EEENS5_IJSE_SB_EEEEEEEvNS4_8identityESY_S18_vS19_EENS_8epilogue10collective18CollectiveEpilogueINS1B_23Sm100TmaWarpSpecializedILi4ELi2ELi32ELb1ELb0EEEJSG_NS5_IJNSR_ISE_SB_EES1G_EEESH_SI_SH_SI_NS1B_6fusion15FusionCallbacksIS1F_NS1I_17LinearCombinationISH_fSH_fLNS_15FloatRoundStyleE2EEESG_S1H_JEEENS4_5SM1004TMEM4LOAD26SM100_TMEM_LOAD_16dp256b8xESY_S18_NS4_17SM75_U32x4_LDSM_NENS4_14SM90_TMA_STOREES18_NS4_17SM90_U32x4_STSM_NENS4_39AutoVectorizingCopyWithAssumedAlignmentILi128EEEEEEvvEEEEvNT_6ParamsE)
        /*0038*/ 	.word	0x00000000


	//----- nvinfo : EIATTR_MIN_STACK_SIZE
	.align		4
.L_27:
        /*003c*/ 	.byte	0x04, 0x12
        /*003e*/ 	.short	(.L_29 - .L_28)
	.align		4
.L_28:
        /*0040*/ 	.word	index@(_ZN7cutlass13device_kernelINS_4gemm6kernel13GemmUniversalIN4cute5tupleIJiiiiEEENS1_10collective13CollectiveMmaINS1_35MainloopSm100TmaUmmaWarpSpecializedILi2ELi2ELi4ENS5_IJNS4_1CILi1EEESB_SB_EEEEENS5_IJNSA_ILi64EEENSA_ILi256EEESE_EEENS_6half_tENS5_IJlSB_lEEESH_SI_NS4_8TiledMMAINS4_8MMA_AtomIJNS4_20SM100_MMA_F16BF16_SSISH_SH_fLi64ELi256ELNS4_4UMMA5MajorE0ELSN_0ELNSM_7ScaleInE0ELSO_0EEEEEENS4_6LayoutISC_NS5_IJNSA_ILi0EEESS_SS_EEEEENS5_IJNS4_10UnderscoreESV_SV_EEEEENS4_13SM90_TMA_LOADENS4_14ComposedLayoutINS4_7SwizzleILi3ELi4ELi3EEENS4_18smem_ptr_flag_bitsILi16EEENSR_INS5_IJNSA_ILi8EEESE_EEENS5_IJSE_SB_EEEEEEEvNS4_8identityESY_S18_vS19_EENS_8epilogue10collective18CollectiveEpilogueINS1B_23Sm100TmaWarpSpecializedILi4ELi2ELi32ELb1ELb0EEEJSG_NS5_IJNSR_ISE_SB_EES1G_EEESH_SI_SH_SI_NS1B_6fusion15FusionCallbacksIS1F_NS1I_17LinearCombinationISH_fSH_fLNS_15FloatRoundStyleE2EEESG_S1H_JEEENS4_5SM1004TMEM4LOAD26SM100_TMEM_LOAD_16dp256b8xESY_S18_NS4_17SM75_U32x4_LDSM_NENS4_14SM90_TMA_STOREES18_NS4_17SM90_U32x4_STSM_NENS4_39AutoVectorizingCopyWithAssumedAlignmentILi128EEEEEEvvEEEEvNT_6ParamsE)
        /*0044*/ 	.word	0x00000000
.L_29:


//--------------------- .nv.compat                --------------------------
	.section	.nv.compat,"",@"SHT_CUDA_COMPAT_INFO"
	.align	4
        /*0000*/ 	.byte	0x02, 0x09, 0x01, 0x00, 0x02, 0x02, 0x02, 0x00, 0x02, 0x05, 0x05, 0x00, 0x03, 0x07, 0x01, 0x01
        /*0010*/ 	.byte	0x02, 0x03, 0x01, 0x00, 0x02, 0x06, 0x01, 0x00, 0x04, 0x0b, 0x08, 0x00, 0x09, 0x00, 0x00, 0x00
        /*0020*/ 	.byte	0x00, 0x00, 0x00, 0x00


//--------------------- .nv.info._ZN7cutlass13device_kernelINS_4gemm6kernel13GemmUniversalIN4cute5tupleIJiiiiEEENS1_10collective13CollectiveMmaINS1_35MainloopSm100TmaUmmaWarpSpecializedILi2ELi2ELi4ENS5_IJNS4_1CILi1EEESB_SB_EEEEENS5_IJNSA_ILi64EEENSA_ILi256EEESE_EEENS_6half_tENS5_IJlSB_lEEESH_SI_NS4_8TiledMMAINS4_8MMA_AtomIJNS4_20SM100_MMA_F16BF16_SSISH_SH_fLi64ELi256ELNS4_4UMMA5MajorE0ELSN_0ELNSM_7ScaleInE0ELSO_0EEEEEENS4_6LayoutISC_NS5_IJNSA_ILi0EEESS_SS_EEEEENS5_IJNS4_10UnderscoreESV_SV_EEEEENS4_13SM90_TMA_LOADENS4_14ComposedLayoutINS4_7SwizzleILi3ELi4ELi3EEENS4_18smem_ptr_flag_bitsILi16EEENSR_INS5_IJNSA_ILi8EEESE_EEENS5_IJSE_SB_EEEEEEEvNS4_8identityESY_S18_vS19_EENS_8epilogue10collective18CollectiveEpilogueINS1B_23Sm100TmaWarpSpecializedILi4ELi2ELi32ELb1ELb0EEEJSG_NS5_IJNSR_ISE_SB_EES1G_EEESH_SI_SH_SI_NS1B_6fusion15FusionCallbacksIS1F_NS1I_17LinearCombinationISH_fSH_fLNS_15FloatRoundStyleE2EEESG_S1H_JEEENS4_5SM1004TMEM4LOAD26SM100_TMEM_LOAD_16dp256b8xESY_S18_NS4_17SM75_U32x4_LDSM_NENS4_14SM90_TMA_STOREES18_NS4_17SM90_U32x4_STSM_NENS4_39AutoVectorizingCopyWithAssumedAlignmentILi128EEEEEEvvEEEEvNT_6ParamsE --------------------------
	.section	.nv.info._ZN7cutlass13device_kernelINS_4gemm6kernel13GemmUniversalIN4cute5tupleIJiiiiEEENS1_10collective13CollectiveMmaINS1_35MainloopSm100TmaUmmaWarpSpecializedILi2ELi2ELi4ENS5_IJNS4_1CILi1EEESB_SB_EEEEENS5_IJNSA_ILi64EEENSA_ILi256EEESE_EEENS_6half_tENS5_IJlSB_lEEESH_SI_NS4_8TiledMMAINS4_8MMA_AtomIJNS4_20SM100_MMA_F16BF16_SSISH_SH_fLi64ELi256ELNS4_4UMMA5MajorE0ELSN_0ELNSM_7ScaleInE0ELSO_0EEEEEENS4_6LayoutISC_NS5_IJNSA_ILi0EEESS_SS_EEEEENS5_IJNS4_10UnderscoreESV_SV_EEEEENS4_13SM90_TMA_LOADENS4_14ComposedLayoutINS4_7SwizzleILi3ELi4ELi3EEENS4_18smem_ptr_flag_bitsILi16EEENSR_INS5_IJNSA_ILi8EEESE_EEENS5_IJSE_SB_EEEEEEEvNS4_8identityESY_S18_vS19_EENS_8epilogue10collective18CollectiveEpilogueINS1B_23Sm100TmaWarpSpecializedILi4ELi2ELi32ELb1ELb0EEEJSG_NS5_IJNSR_ISE_SB_EES1G_EEESH_SI_SH_SI_NS1B_6fusion15FusionCallbacksIS1F_NS1I_17LinearCombinationISH_fSH_fLNS_15FloatRoundStyleE2EEESG_S1H_JEEENS4_5SM1004TMEM4LOAD26SM100_TMEM_LOAD_16dp256b8xESY_S18_NS4_17SM75_U32x4_LDSM_NENS4_14SM90_TMA_STOREES18_NS4_17SM90_U32x4_STSM_NENS4_39AutoVectorizingCopyWithAssumedAlignmentILi128EEEEEEvvEEEEvNT_6ParamsE,"",@"SHT_CUDA_INFO"
	.sectionflags	@""
	.align	4


	//----- nvinfo : EIATTR_CUDA_API_VERSION
	.align		4
        /*0000*/ 	.byte	0x04, 0x37
        /*0002*/ 	.short	(.L_31 - .L_30)
.L_30:
        /*0004*/ 	.word	0x00000082


	//----- nvinfo : EIATTR_KPARAM_INFO
	.align		4
.L_31:
        /*0008*/ 	.byte	0x04, 0x17
        /*000a*/ 	.short	(.L_33 - .L_32)
.L_32:
        /*000c*/ 	.word	0x00000000
        /*0010*/ 	.short	0x0000
        /*0012*/ 	.short	0x0000
        /*0014*/ 	.byte	0x00, 0xf0, 0x01, 0x20


	//----- nvinfo : EIATTR_AT_ENTRY_FRAGMENTS
	.align		4
.L_33:
        /*0018*/ 	.byte	0x04, 0x4f
        /*001a*/ 	.short	(.L_35 - .L_34)


	//   ....[0]....
.L_34:
        /*001c*/ 	.word	0x00000006


	//----- nvinfo : EIATTR_RESERVED_SMEM_USED
	.align		4
.L_35:
        /*0020*/ 	.byte	0x01, 0x41
	.zero		2


	//----- nvinfo : EIATTR_SPARSE_MMA_MASK
	.align		4
        /*0024*/ 	.byte	0x03, 0x50
        /*0026*/ 	.short	0x0000


	//----- nvinfo : EIATTR_TCGEN05_1CTA_USED
	.align		4
        /*0028*/ 	.byte	0x01, 0x51
	.zero		2


	//----- nvinfo : EIATTR_MAXREG_COUNT
	.align		4
        /*002c*/ 	.byte	0x03, 0x1b
        /*002e*/ 	.short	0x00ff


	//----- nvinfo : EIATTR_NUM_BARRIERS
	.align		4
        /*0030*/ 	.byte	0x02, 0x4c
        /*0032*/ 	.byte	0x07
	.zero		1


	//----- nvinfo : EIATTR_EXTERNS
	.align		4
        /*0034*/ 	.byte	0x04, 0x0f
        /*0036*/ 	.short	(.L_37 - .L_36)


	//   ....[0]....
	.align		4
.L_36:
        /*0038*/ 	.word	index@(__assertfail)


	//----- nvinfo : EIATTR_MERCURY_ISA_VERSION
	.align		4
.L_37:
        /*003c*/ 	.byte	0x03, 0x5f
        /*003e*/ 	.short	0x0101


	//----- nvinfo : EIATTR_INT_WARP_WIDE_INSTR_OFFSETS
	.align		4
        /*0040*/ 	.byte	0x04, 0x31
        /*0042*/ 	.short	(.L_39 - .L_38)


	//   ....[0]....
.L_38:
        /*0044*/ 	.word	0x00001da0


	//   ....[1]....
        /*0048*/ 	.word	0x00003720


	//   ....[2]....
        /*004c*/ 	.word	0x00003750


	//   ....[3]....
        /*0050*/ 	.word	0x000037a0


	//   ....[4]....
        /*0054*/ 	.word	0x000040c0


	//   ....[5]....
        /*0058*/ 	.word	0x00004120


	//   ....[6]....
        /*005c*/ 	.word	0x00004200


	//   ....[7]....
        /*0060*/ 	.word	0x00004270


	//   ....[8]....
        /*0064*/ 	.word	0x00004380


	//   ....[9]....
        /*0068*/ 	.word	0x00004410


	//   ....[10]....
        /*006c*/ 	.word	0x000045e0


	//   ....[11]....
        /*0070*/ 	.word	0x00004740


	//----- nvinfo : EIATTR_COOP_GROUP_MASK_REGIDS
	.align		4
.L_39:
        /*0074*/ 	.byte	0x04, 0x29
        /*0076*/ 	.short	(.L_41 - .L_40)


	//   ....[0]....
.L_40:
        /*0078*/ 	.word	0xffffffff


	//   ....[1]....
        /*007c*/ 	.word	0xffffffff


	//   ....[2]....
        /*0080*/ 	.word	0xffffffff


	//   ....[3]....
        /*0084*/ 	.word	0xffffffff


	//   ....[4]....
        /*0088*/ 	.word	0xffffffff


	//   ....[5]....
        /*008c*/ 	.word	0xffffffff


	//   ....[6]....
        /*0090*/ 	.word	0xffffffff


	//   ....[7]....
        /*0094*/ 	.word	0xffffffff


	//   ....[8]....
        /*0098*/ 	.word	0xffffffff


	//   ....[9]....
        /*009c*/ 	.word	0xffffffff


	//   ....[10]....
        /*00a0*/ 	.word	0xffffffff


	//   ....[11]....
        /*00a4*/ 	.word	0xffffffff


	//   ....[12]....
        /*00a8*/ 	.word	0xffffffff


	//----- nvinfo : EIATTR_COOP_GROUP_INSTR_OFFSETS
	.align		4
.L_41:
        /*00ac*/ 	.byte	0x04, 0x28
        /*00ae*/ 	.short	(.L_43 - .L_42)


	//   ....[0]....
.L_42:
        /*00b0*/ 	.word	0x00000090


	//   ....[1]....
        /*00b4*/ 	.word	0x000004d0


	//   ....[2]....
        /*00b8*/ 	.word	0x00000600


	//   ....[3]....
        /*00bc*/ 	.word	0x000007a0


	//   ....[4]....
        /*00c0*/ 	.word	0x000008a0


	//   ....[5]....
        /*00c4*/ 	.word	0x00000a10


	//   ....[6]....
        /*00c8*/ 	.word	0x00000bb0


	//   ....[7]....
        /*00cc*/ 	.word	0x00001c80


	//   ....[8]....
        /*00d0*/ 	.word	0x00002940


	//   ....[9]....
        /*00d4*/ 	.word	0x00002b50


	//   ....[10]....
        /*00d8*/ 	.word	0x00002b80


	//   ....[11]....
        /*00dc*/ 	.word	0x00003610


	//   ....[12]....
        /*00e0*/ 	.word	0x00003840


	//----- nvinfo : EIATTR_VRC_CTA_INIT_COUNT
	.align		4
.L_43:
        /*00e4*/ 	.byte	0x02, 0x4a
        /*00e6*/ 	.byte	0x80
	.zero		1


	//----- nvinfo : EIATTR_SYSCALL_OFFSETS
	.align		4
        /*00e8*/ 	.byte	0x04, 0x46
        /*00ea*/ 	.short	(.L_45 - .L_44)


	//   ....[0]....
.L_44:
        /*00ec*/ 	.word	0x000051f0


	//   ....[1]....
        /*00f0*/ 	.word	0x000052e0


	//   ....[2]....
        /*00f4*/ 	.word	0x00005b10


	//   ....[3]....
        /*00f8*/ 	.word	0x000067d0


	//   ....[4]....
        /*00fc*/ 	.word	0x00007430


	//   ....[5]....
        /*0100*/ 	.word	0x00008090


	//----- nvinfo : EIATTR_MBARRIER_INSTR_OFFSETS
	.align		4
.L_45:
        /*0104*/ 	.byte	0x04, 0x39
        /*0106*/ 	.short	(.L_47 - .L_46)


	//   ....[0]....
.L_46:
        /*0108*/ 	.word	0x000005b0
        /*010c*/ 	.word	0x000000ff
        /*0110*/ 	.word	0x00000000
        /*0114*/ 	.short	0x0100
        /*0116*/ 	.byte	0x05
	.zero		1


	//   ....[1]....
        /*0118*/ 	.word	0x000005c0
        /*011c*/ 	.word	0x000000ff
        /*0120*/ 	.word	0x00000010
        /*0124*/ 	.short	0x0100
        /*0126*/ 	.byte	0x05
	.zero		1


	//   ....[2]....
        /*0128*/ 	.word	0x000005d0
        /*012c*/ 	.word	0x000000ff
        /*0130*/ 	.word	0x00000008
        /*0134*/ 	.short	0x0100
        /*0136*/ 	.byte	0x05
	.zero		1


	//   ....[3]....
        /*0138*/ 	.word	0x000005e0
        /*013c*/ 	.word	0x000000ff
        /*0140*/ 	.word	0x00000018
        /*0144*/ 	.short	0x0100
        /*0146*/ 	.byte	0x05
	.zero		1


	//   ....[4]....
        /*0148*/ 	.word	0x00000710
        /*014c*/ 	.word	0x000000ff
        /*0150*/ 	.word	0x00000020
        /*0154*/ 	.short	0x0100
        /*0156*/ 	.byte	0x07
	.zero		1


	//   ....[5]....
        /*0158*/ 	.word	0x00000720
        /*015c*/ 	.word	0x000000ff
        /*0160*/ 	.word	0x00000040
        /*0164*/ 	.short	0x0100
        /*0166*/ 	.byte	0x07
	.zero		1


	//   ....[6]....
        /*0168*/ 	.word	0x00000730
        /*016c*/ 	.word	0x000000ff
        /*0170*/ 	.word	0x00000028
        /*0174*/ 	.short	0x0100
        /*0176*/ 	.byte	0x07
	.zero		1


	//   ....[7]....
        /*0178*/ 	.word	0x00000740
        /*017c*/ 	.word	0x000000ff
        /*0180*/ 	.word	0x00000048
        /*0184*/ 	.short	0x0100
        /*0186*/ 	.byte	0x07
	.zero		1


	//   ....[8]....
        /*0188*/ 	.word	0x00000750
        /*018c*/ 	.word	0x000000ff
        /*0190*/ 	.word	0x00000030
        /*0194*/ 	.short	0x0100
        /*0196*/ 	.byte	0x07
	.zero		1


	//   ....[9]....
        /*0198*/ 	.word	0x00000760
        /*019c*/ 	.word	0x000000ff
        /*01a0*/ 	.word	0x00000050
        /*01a4*/ 	.short	0x0100
        /*01a6*/ 	.byte	0x07
	.zero		1


	//   ....[10]....
        /*01a8*/ 	.word	0x00000770
        /*01ac*/ 	.word	0x000000ff
        /*01b0*/ 	.word	0x00000038
        /*01b4*/ 	.short	0x0100
        /*01b6*/ 	.byte	0x07
	.zero		1


	//   ....[11]....
        /*01b8*/ 	.word	0x00000780
        /*01bc*/ 	.word	0x000000ff
        /*01c0*/ 	.word	0x00000058
        /*01c4*/ 	.short	0x0100
        /*01c6*/ 	.byte	0x07
	.zero		1


	//   ....[12]....
        /*01c8*/ 	.word	0x00000870
        /*01cc*/ 	.word	0x000000ff
        /*01d0*/ 	.word	0x00000060
        /*01d4*/ 	.short	0x0100
        /*01d6*/ 	.byte	0x05
	.zero		1


	//   ....[13]....
        /*01d8*/ 	.word	0x00000880
        /*01dc*/ 	.word	0x000000ff
        /*01e0*/ 	.word	0x00000068
        /*01e4*/ 	.short	0x0100
        /*01e6*/ 	.byte	0x05
	.zero		1


	//   ....[14]....
        /*01e8*/ 	.word	0x000009c0
        /*01ec*/ 	.word	0x000000ff
        /*01f0*/ 	.word	0x00000070
        /*01f4*/ 	.short	0x0100
        /*01f6*/ 	.byte	0x05
	.zero		1


	//   ....[15]....
        /*01f8*/ 	.word	0x000009d0
        /*01fc*/ 	.word	0x000000ff
        /*0200*/ 	.word	0x00000080
        /*0204*/ 	.short	0x0100
        /*0206*/ 	.byte	0x05
	.zero		1


	//   ....[16]....
        /*0208*/ 	.word	0x000009e0
        /*020c*/ 	.word	0x000000ff
        /*0210*/ 	.word	0x00000078
        /*0214*/ 	.short	0x0100
        /*0216*/ 	.byte	0x05
	.zero		1


	//   ....[17]....
        /*0218*/ 	.word	0x000009f0
        /*021c*/ 	.word	0x000000ff
        /*0220*/ 	.word	0x00000088
        /*0224*/ 	.short	0x0100
        /*0226*/ 	.byte	0x05
	.zero		1


	//   ....[18]....
        /*0228*/ 	.word	0x00000b20
        /*022c*/ 	.word	0x000000ff
        /*0230*/ 	.word	0x00000090
        /*0234*/ 	.short	0x0100
        /*0236*/ 	.byte	0x07
	.zero		1


	//   ....[19]....
        /*0238*/ 	.word	0x00000b30
        /*023c*/ 	.word	0x000000ff
        /*0240*/ 	.word	0x000000b0
        /*0244*/ 	.short	0x0100
        /*0246*/ 	.byte	0x07
	.zero		1


	//   ....[20]....
        /*0248*/ 	.word	0x00000b40
        /*024c*/ 	.word	0x000000ff
        /*0250*/ 	.word	0x00000098
        /*0254*/ 	.short	0x0100
        /*0256*/ 	.byte	0x07
	.zero		1


	//   ....[21]....
        /*0258*/ 	.word	0x00000b50
        /*025c*/ 	.word	0x000000ff
        /*0260*/ 	.word	0x000000b8
        /*0264*/ 	.short	0x0100
        /*0266*/ 	.byte	0x07
	.zero		1


	//   ....[22]....
        /*0268*/ 	.word	0x00000b60
        /*026c*/ 	.word	0x000000ff
        /*0270*/ 	.word	0x000000a0
        /*0274*/ 	.short	0x0100
        /*0276*/ 	.byte	0x07
	.zero		1


	//   ....[23]....
        /*0278*/ 	.word	0x00000b70
        /*027c*/ 	.word	0x000000ff
        /*0280*/ 	.word	0x000000c0
        /*0284*/ 	.short	0x0100
        /*0286*/ 	.byte	0x07
	.zero		1


	//   ....[24]....
        /*0288*/ 	.word	0x00000b80
        /*028c*/ 	.word	0x000000ff
        /*0290*/ 	.word	0x000000a8
        /*0294*/ 	.short	0x0100
        /*0296*/ 	.byte	0x07
	.zero		1


	//   ....[25]....
        /*0298*/ 	.word	0x00000b90
        /*029c*/ 	.word	0x000000ff
        /*02a0*/ 	.word	0x000000c8
        /*02a4*/ 	.short	0x0100
        /*02a6*/ 	.byte	0x07
	.zero		1


	//   ....[26]....
        /*02a8*/ 	.word	0x00000c80
        /*02ac*/ 	.word	0x000000ff
        /*02b0*/ 	.word	0x000000d0
        /*02b4*/ 	.short	0x0100
        /*02b6*/ 	.byte	0x05
	.zero		1


	//   ....[27]....
        /*02b8*/ 	.word	0x00000c90
        /*02bc*/ 	.word	0x000000ff
        /*02c0*/ 	.word	0x000000e0
        /*02c4*/ 	.short	0x0100
        /*02c6*/ 	.byte	0x05
	.zero		1


	//   ....[28]....
        /*02c8*/ 	.word	0x00000ca0
        /*02cc*/ 	.word	0x000000ff
        /*02d0*/ 	.word	0x000000d8
        /*02d4*/ 	.short	0x0100
        /*02d6*/ 	.byte	0x05
	.zero		1


	//   ....[29]....
        /*02d8*/ 	.word	0x00000cb0
        /*02dc*/ 	.word	0x000000ff
        /*02e0*/ 	.word	0x000000e8
        /*02e4*/ 	.short	0x0100
        /*02e6*/ 	.byte	0x05
	.zero		1


	//   ....[30]....
        /*02e8*/ 	.word	0x00001580
        /*02ec*/ 	.word	0x00000002
        /*02f0*/ 	.word	0x000000e0
        /*02f4*/ 	.short	0x010a
        /*02f6*/ 	.byte	0xff
	.zero		1


	//   ....[31]....
        /*02f8*/ 	.word	0x000015b0
        /*02fc*/ 	.word	0x00000002
        /*0300*/ 	.word	0x000000d0
        /*0304*/ 	.short	0x0101
        /*0306*/ 	.byte	0xff
	.zero		1


	//   ....[32]....
        /*0308*/ 	.word	0x00001680
        /*030c*/ 	.word	0x000000ff
        /*0310*/ 	.word	0x00000010
        /*0314*/ 	.short	0x010a
        /*0316*/ 	.byte	0x08
	.zero		1


	//   ....[33]....
        /*0318*/ 	.word	0x00001720
        /*031c*/ 	.word	0x000000ff
        /*0320*/ 	.word	0x00000010
        /*0324*/ 	.short	0x010a
        /*0326*/ 	.byte	0x21
	.zero		1


	//   ....[34]....
        /*0328*/ 	.word	0x00001870
        /*032c*/ 	.word	0x000000ff
        /*0330*/ 	.word	0x00000010
        /*0334*/ 	.short	0x010a
        /*0336*/ 	.byte	0x08
	.zero		1


	//   ....[35]....
        /*0338*/ 	.word	0x00001980
        /*033c*/ 	.word	0x000000ff
        /*0340*/ 	.word	0x00000068
        /*0344*/ 	.short	0x0101
        /*0346*/ 	.byte	0x04
	.zero		1


	//   ....[36]....
        /*0348*/ 	.word	0x000019a0
        /*034c*/ 	.word	0x000000ff
        /*0350*/ 	.word	0x00000010
        /*0354*/ 	.short	0x010a
        /*0356*/ 	.byte	0x08
	.zero		1


	//   ....[37]....
        /*0358*/ 	.word	0x00001a20
        /*035c*/ 	.word	0x000000ff
        /*0360*/ 	.word	0x00000010
        /*0364*/ 	.short	0x010a
        /*0366*/ 	.byte	0x11
	.zero		1


	//   ....[38]....
        /*0368*/ 	.word	0x00001b70
        /*036c*/ 	.word	0x000000ff
        /*0370*/ 	.word	0x00000010
        /*0374*/ 	.short	0x010a
        /*0376*/ 	.byte	0x08
	.zero		1


	//   ....[39]....
        /*0378*/ 	.word	0x00001cb0
        /*037c*/ 	.word	0x00000002
        /*0380*/ 	.word	0x00000070
        /*0384*/ 	.short	0x010a
        /*0386*/ 	.byte	0xff
	.zero		1


	//   ....[40]....
        /*0388*/ 	.word	0x00001d70
        /*038c*/ 	.word	0x00000002
        /*0390*/ 	.word	0x00000000
        /*0394*/ 	.short	0x0101
        /*0396*/ 	.byte	0xff
	.zero		1


	//   ....[41]....
        /*0398*/ 	.word	0x000022d0
        /*039c*/ 	.word	0x000000ff
        /*03a0*/ 	.word	0x00000000
        /*03a4*/ 	.short	0x010a
        /*03a6*/ 	.byte	0x04
	.zero		1


	//   ....[42]....
        /*03a8*/ 	.word	0x00002370
        /*03ac*/ 	.word	0x00000000
        /*03b0*/ 	.word	0x00000000
        /*03b4*/ 	.short	0x010a
        /*03b6*/ 	.byte	0xff
	.zero		1


	//   ....[43]....
        /*03b8*/ 	.word	0x00002490
        /*03bc*/ 	.word	0x00000000
        /*03c0*/ 	.word	0x000000d0
        /*03c4*/ 	.short	0x010a
        /*03c6*/ 	.byte	0xff
	.zero		1


	//   ....[44]....
        /*03c8*/ 	.word	0x00002500
        /*03cc*/ 	.word	0x00000000
        /*03d0*/ 	.word	0x00000000
        /*03d4*/ 	.short	0x0101
        /*03d6*/ 	.byte	0xff
	.zero		1


	//   ....[45]....
        /*03d8*/ 	.word	0x00002520
        /*03dc*/ 	.word	0x000000ff
        /*03e0*/ 	.word	0x00000080
        /*03e4*/ 	.short	0x010a
        /*03e6*/ 	.byte	0x05
	.zero		1


	//   ....[46]....
        /*03e8*/ 	.word	0x00002640
        /*03ec*/ 	.word	0x00000000
        /*03f0*/ 	.word	0x00000070
        /*03f4*/ 	.short	0x010a
        /*03f6*/ 	.byte	0xff
	.zero		1


	//   ....[47]....
        /*03f8*/ 	.word	0x00002740
        /*03fc*/ 	.word	0x00000000
        /*0400*/ 	.word	0x00000000
        /*0404*/ 	.short	0x0101
        /*0406*/ 	.byte	0xff
	.zero		1


	//   ....[48]....
        /*0408*/ 	.word	0x000027d0
        /*040c*/ 	.word	0x000000ff
        /*0410*/ 	.word	0x00000080
        /*0414*/ 	.short	0x0106
        /*0416*/ 	.byte	0x05
	.zero		1


	//   ....[49]....
        /*0418*/ 	.word	0x000027f0
        /*041c*/ 	.word	0x000000ff
        /*0420*/ 	.word	0x00000080
        /*0424*/ 	.short	0x010a
        /*0426*/ 	.byte	0x05
	.zero		1


	//   ....[50]....
        /*0428*/ 	.word	0x00002880
        /*042c*/ 	.word	0x000000ff
        /*0430*/ 	.word	0x00000080
        /*0434*/ 	.short	0x0106
        /*0436*/ 	.byte	0x04
	.zero		1


	//   ....[51]....
        /*0438*/ 	.word	0x000028c0
        /*043c*/ 	.word	0x00000000
        /*0440*/ 	.word	0x00000080
        /*0444*/ 	.short	0x010a
        /*0446*/ 	.byte	0xff
	.zero		1


	//   ....[52]....
        /*0448*/ 	.word	0x00002e00
        /*044c*/ 	.word	0x00000000
        /*0450*/ 	.word	0x00000070
        /*0454*/ 	.short	0x010a
        /*0456*/ 	.byte	0xff
	.zero		1


	//   ....[53]....
        /*0458*/ 	.word	0x00002f00
        /*045c*/ 	.word	0x00000003
        /*0460*/ 	.word	0x00000000
        /*0464*/ 	.short	0x0101
        /*0466*/ 	.byte	0xff
	.zero		1


	//   ....[54]....
        /*0468*/ 	.word	0x00002f10
        /*046c*/ 	.word	0x000000ff
        /*0470*/ 	.word	0x00000000
        /*0474*/ 	.short	0x010a
        /*0476*/ 	.byte	0x06
	.zero		1


	//   ....[55]....
        /*0478*/ 	.word	0x00002f90
        /*047c*/ 	.word	0x000000ff
        /*0480*/ 	.word	0x000000b0
        /*0484*/ 	.short	0x010a
        /*0486*/ 	.byte	0x07
	.zero		1


	//   ....[56]....
        /*0488*/ 	.word	0x00003070
        /*048c*/ 	.word	0x000000ff
        /*0490*/ 	.word	0x00000000
        /*0494*/ 	.short	0x010a
        /*0496*/ 	.byte	0x06
	.zero		1


	//   ....[57]....
        /*0498*/ 	.word	0x000031a0
        /*049c*/ 	.word	0x000000ff
        /*04a0*/ 	.word	0x00000000
        /*04a4*/ 	.short	0x010a
        /*04a6*/ 	.byte	0x1a
	.zero		1


	//   ....[58]....
        /*04a8*/ 	.word	0x00003440
        /*04ac*/ 	.word	0x000000ff
        /*04b0*/ 	.word	0x00000000
        /*04b4*/ 	.short	0x010a
        /*04b6*/ 	.byte	0x06
	.zero		1


	//   ....[59]....
        /*04b8*/ 	.word	0x000034d0
        /*04bc*/ 	.word	0x000000ff
        /*04c0*/ 	.word	0x00000000
        /*04c4*/ 	.short	0x010a
        /*04c6*/ 	.byte	0x06
	.zero		1


	//   ....[60]....
        /*04c8*/ 	.word	0x00003560
        /*04cc*/ 	.word	0x000000ff
        /*04d0*/ 	.word	0x00000000
        /*04d4*/ 	.short	0x010a
        /*04d6*/ 	.byte	0x06
	.zero		1


	//   ....[61]....
        /*04d8*/ 	.word	0x000035f0
        /*04dc*/ 	.word	0x000000ff
        /*04e0*/ 	.word	0x00000000
        /*04e4*/ 	.short	0x010a
        /*04e6*/ 	.byte	0x07
	.zero		1


	//   ....[62]....
        /*04e8*/ 	.word	0x00003a70
        /*04ec*/ 	.word	0x00000000
        /*04f0*/ 	.word	0x00000070
        /*04f4*/ 	.short	0x010a
        /*04f6*/ 	.byte	0xff
	.zero		1


	//   ....[63]....
        /*04f8*/ 	.word	0x00003b30
        /*04fc*/ 	.word	0x00000000
        /*0500*/ 	.word	0x00000000
        /*0504*/ 	.short	0x0101
        /*0506*/ 	.byte	0xff
	.zero		1


	//   ....[64]....
        /*0508*/ 	.word	0x00003e50
        /*050c*/ 	.word	0x000000ff
        /*0510*/ 	.word	0x00000068
        /*0514*/ 	.short	0x010a
        /*0516*/ 	.byte	0x07
	.zero		1


	//   ....[65]....
        /*0518*/ 	.word	0x00004040
        /*051c*/ 	.word	0x000000ff
        /*0520*/ 	.word	0x00000040
        /*0524*/ 	.short	0x010a
        /*0526*/ 	.byte	0x07
	.zero		1


	//   ....[66]....
        /*0528*/ 	.word	0x000041b0
        /*052c*/ 	.word	0x000000ff
        /*0530*/ 	.word	0x00000020
        /*0534*/ 	.short	0x010b
        /*0536*/ 	.byte	0x07
	.zero		1


	//   ....[67]....
        /*0538*/ 	.word	0x000041c0
        /*053c*/ 	.word	0x000000ff
        /*0540*/ 	.word	0x00000000
        /*0544*/ 	.short	0x0101
        /*0546*/ 	.byte	0x08
	.zero		1


	//   ....[68]....
        /*0548*/ 	.word	0x000041d0
        /*054c*/ 	.word	0x000000ff
        /*0550*/ 	.word	0x00000048
        /*0554*/ 	.short	0x010a
        /*0556*/ 	.byte	0x07
	.zero		1


	//   ....[69]....
        /*0558*/ 	.word	0x00004320
        /*055c*/ 	.word	0x000000ff
        /*0560*/ 	.word	0x00000028
        /*0564*/ 	.short	0x010b
        /*0566*/ 	.byte	0x07
	.zero		1


	//   ....[70]....
        /*0568*/ 	.word	0x00004330
        /*056c*/ 	.word	0x000000ff
        /*0570*/ 	.word	0x00000000
        /*0574*/ 	.short	0x0101
        /*0576*/ 	.byte	0x08
	.zero		1


	//   ....[71]....
        /*0578*/ 	.word	0x00004340
        /*057c*/ 	.word	0x000000ff
        /*0580*/ 	.word	0x00000050
        /*0584*/ 	.short	0x010a
        /*0586*/ 	.byte	0x07
	.zero		1


	//   ....[72]....
        /*0588*/ 	.word	0x000044c0
        /*058c*/ 	.word	0x000000ff
        /*0590*/ 	.word	0x00000030
        /*0594*/ 	.short	0x010b
        /*0596*/ 	.byte	0x07
	.zero		1


	//   ....[73]....
        /*0598*/ 	.word	0x00004500
        /*059c*/ 	.word	0x000000ff
        /*05a0*/ 	.word	0x00000000
        /*05a4*/ 	.short	0x0101
        /*05a6*/ 	.byte	0x08
	.zero		1


	//   ....[74]....
        /*05a8*/ 	.word	0x00004540
        /*05ac*/ 	.word	0x000000ff
        /*05b0*/ 	.word	0x00000058
        /*05b4*/ 	.short	0x010a
        /*05b6*/ 	.byte	0x07
	.zero		1


	//   ....[75]....
        /*05b8*/ 	.word	0x00004780
        /*05bc*/ 	.word	0x000000ff
        /*05c0*/ 	.word	0x00000038
        /*05c4*/ 	.short	0x010b
        /*05c6*/ 	.byte	0x07
	.zero		1


	//   ....[76]....
        /*05c8*/ 	.word	0x000047a0
        /*05cc*/ 	.word	0x000000ff
        /*05d0*/ 	.word	0x00000000
        /*05d4*/ 	.short	0x0101
        /*05d6*/ 	.byte	0x0d
	.zero		1


	//   ....[77]....
        /*05d8*/ 	.word	0x000047d0
        /*05dc*/ 	.word	0x000000ff
        /*05e0*/ 	.word	0x00000040
        /*05e4*/ 	.short	0x010a
        /*05e6*/ 	.byte	0x07
	.zero		1


	//   ....[78]....
        /*05e8*/ 	.word	0x000047f0
        /*05ec*/ 	.word	0x000000ff
        /*05f0*/ 	.word	0x00000048
        /*05f4*/ 	.short	0x010a
        /*05f6*/ 	.byte	0x07
	.zero		1


	//   ....[79]....
        /*05f8*/ 	.word	0x00004810
        /*05fc*/ 	.word	0x000000ff
        /*0600*/ 	.word	0x00000050
        /*0604*/ 	.short	0x010a
        /*0606*/ 	.byte	0x07
	.zero		1


	//   ....[80]....
        /*0608*/ 	.word	0x00004850
        /*060c*/ 	.word	0x00000000
        /*0610*/ 	.word	0x00000058
        /*0614*/ 	.short	0x010a
        /*0616*/ 	.byte	0xff
	.zero		1


	//   ....[81]....
        /*0618*/ 	.word	0x00004bb0
        /*061c*/ 	.word	0x00000000
        /*0620*/ 	.word	0x00000070
        /*0624*/ 	.short	0x010a
        /*0626*/ 	.byte	0xff
	.zero		1


	//   ....[82]....
        /*0628*/ 	.word	0x00004cc0
        /*062c*/ 	.word	0x00000000
        /*0630*/ 	.word	0x00000000
        /*0634*/ 	.short	0x0101
        /*0636*/ 	.byte	0xff
	.zero		1


	//   ....[83]....
        /*0638*/ 	.word	0x00005740
        /*063c*/ 	.word	0x000000ff
        /*0640*/ 	.word	0x00000020
        /*0644*/ 	.short	0x010a
        /*0646*/ 	.byte	0x30
	.zero		1


	//   ....[84]....
        /*0648*/ 	.word	0x00005780
        /*064c*/ 	.word	0x00000040
        /*0650*/ 	.word	0x00000090
        /*0654*/ 	.short	0x010a
        /*0656*/ 	.byte	0xff
	.zero		1


	//   ....[85]....
        /*0658*/ 	.word	0x000058f0
        /*065c*/ 	.word	0x000000ff
        /*0660*/ 	.word	0x00000020
        /*0664*/ 	.short	0x010a
        /*0666*/ 	.byte	0x30
	.zero		1


	//   ....[86]....
        /*0668*/ 	.word	0x000059f0
        /*066c*/ 	.word	0x00000040
        /*0670*/ 	.word	0x00000090
        /*0674*/ 	.short	0x010a
        /*0676*/ 	.byte	0xff
	.zero		1


	//   ....[87]....
        /*0678*/ 	.word	0x000064f0
        /*067c*/ 	.word	0x00000000
        /*0680*/ 	.word	0x00000000
        /*0684*/ 	.short	0x0101
        /*0686*/ 	.byte	0xff
	.zero		1


	//   ....[88]....
        /*0688*/ 	.word	0x00006500
        /*068c*/ 	.word	0x00000002
        /*0690*/ 	.word	0x00000020
        /*0694*/ 	.short	0x010a
        /*0696*/ 	.byte	0xff
	.zero		1


	//   ....[89]....
        /*0698*/ 	.word	0x000065d0
        /*069c*/ 	.word	0x00000002
        /*06a0*/ 	.word	0x00000020
        /*06a4*/ 	.short	0x010a
        /*06a6*/ 	.byte	0xff
	.zero		1


	//   ....[90]....
        /*06a8*/ 	.word	0x00007150
        /*06ac*/ 	.word	0x0000004a
        /*06b0*/ 	.word	0x00000000
        /*06b4*/ 	.short	0x0101
        /*06b6*/ 	.byte	0xff
	.zero		1


	//   ....[91]....
        /*06b8*/ 	.word	0x00007170
        /*06bc*/ 	.word	0x00000000
        /*06c0*/ 	.word	0x00000020
        /*06c4*/ 	.short	0x010a
        /*06c6*/ 	.byte	0xff
	.zero		1


	//   ....[92]....
        /*06c8*/ 	.word	0x00007230
        /*06cc*/ 	.word	0x00000000
        /*06d0*/ 	.word	0x00000020
        /*06d4*/ 	.short	0x010a
        /*06d6*/ 	.byte	0xff
	.zero		1


	//   ....[93]....
        /*06d8*/ 	.word	0x00007db0
        /*06dc*/ 	.word	0x0000004a
        /*06e0*/ 	.word	0x00000000
        /*06e4*/ 	.short	0x0101
        /*06e6*/ 	.byte	0xff
	.zero		1


	//   ....[94]....
        /*06e8*/ 	.word	0x00007dd0
        /*06ec*/ 	.word	0x00000002
        /*06f0*/ 	.word	0x00000020
        /*06f4*/ 	.short	0x010a
        /*06f6*/ 	.byte	0xff
	.zero		1


	//   ....[95]....
        /*06f8*/ 	.word	0x00007e90
        /*06fc*/ 	.word	0x00000002
        /*0700*/ 	.word	0x00000020
        /*0704*/ 	.short	0x010a
        /*0706*/ 	.byte	0xff
	.zero		1


	//   ....[96]....
        /*0708*/ 	.word	0x000081f0
        /*070c*/ 	.word	0x000000ff
        /*0710*/ 	.word	0x00000000
        /*0714*/ 	.short	0x0101
        /*0716*/ 	.byte	0x05
	.zero		1


	//   ....[97]....
        /*0718*/ 	.word	0x00008a70
        /*071c*/ 	.word	0x00000000
        /*0720*/ 	.word	0x00000000
        /*0724*/ 	.short	0x0101
        /*0726*/ 	.byte	0xff
	.zero		1


	//   ....[98]....
        /*0728*/ 	.word	0x00008ce0
        /*072c*/ 	.word	0x000000ff
        /*0730*/ 	.word	0x00000000
        /*0734*/ 	.short	0x0101
        /*0736*/ 	.byte	0x04
	.zero		1


	//   ....[99]....
        /*0738*/ 	.word	0x00008d00
        /*073c*/ 	.word	0x00000002
        /*0740*/ 	.word	0x000000e0
        /*0744*/ 	.short	0x010a
        /*0746*/ 	.byte	0xff
	.zero		1


	//   ....[100]....
        /*0748*/ 	.word	0x00008d60
        /*074c*/ 	.word	0x00000002
        /*0750*/ 	.word	0x00000010
        /*0754*/ 	.short	0x010a
        /*0756*/ 	.byte	0xff
	.zero		1


	//   ....[101]....
        /*0758*/ 	.word	0x00008dc0
        /*075c*/ 	.word	0x00000002
        /*0760*/ 	.word	0x00000010
        /*0764*/ 	.short	0x010a
        /*0766*/ 	.byte	0xff
	.zero		1


	//   ....[102]....
        /*0768*/ 	.word	0x00008e10
        /*076c*/ 	.word	0x00000002
        /*0770*/ 	.word	0x00000070
        /*0774*/ 	.short	0x010a
        /*0776*/ 	.byte	0xff
	.zero		1


	//   ....[103]....
        /*0778*/ 	.word	0x00008e70
        /*077c*/ 	.word	0x00000000
        /*0780*/ 	.word	0x00000000
        /*0784*/ 	.short	0x010a
        /*0786*/ 	.byte	0xff
	.zero		1


	//   ....[104]....
        /*0788*/ 	.word	0x00008ec0
        /*078c*/ 	.word	0x00000000
        /*0790*/ 	.word	0x000000d0
        /*0794*/ 	.short	0x010a
        /*0796*/ 	.byte	0xff
	.zero		1


	//   ....[105]....
        /*0798*/ 	.word	0x00008f20
        /*079c*/ 	.word	0x00000000
        /*07a0*/ 	.word	0x00000080
        /*07a4*/ 	.short	0x010a
        /*07a6*/ 	.byte	0xff
	.zero		1


	//   ....[106]....
        /*07a8*/ 	.word	0x00008f70
        /*07ac*/ 	.word	0x00000000
        /*07b0*/ 	.word	0x00000070
        /*07b4*/ 	.short	0x010a
        /*07b6*/ 	.byte	0xff
	.zero		1


	//   ....[107]....
        /*07b8*/ 	.word	0x00008fd0
        /*07bc*/ 	.word	0x00000000
        /*07c0*/ 	.word	0x00000080
        /*07c4*/ 	.short	0x010a
        /*07c6*/ 	.byte	0xff
	.zero		1


	//   ....[108]....
        /*07c8*/ 	.word	0x00009020
        /*07cc*/ 	.word	0x00000000
        /*07d0*/ 	.word	0x00000070
        /*07d4*/ 	.short	0x010a
        /*07d6*/ 	.byte	0xff
	.zero		1


	//   ....[109]....
        /*07d8*/ 	.word	0x00009080
        /*07dc*/ 	.word	0x00000002
        /*07e0*/ 	.word	0x000000b0
        /*07e4*/ 	.short	0x010a
        /*07e6*/ 	.byte	0xff
	.zero		1


	//   ....[110]....
        /*07e8*/ 	.word	0x000090e0
        /*07ec*/ 	.word	0x00000000
        /*07f0*/ 	.word	0x00000000
        /*07f4*/ 	.short	0x010a
        /*07f6*/ 	.byte	0xff
	.zero		1


	//   ....[111]....
        /*07f8*/ 	.word	0x00009140
        /*07fc*/ 	.word	0x00000000
        /*0800*/ 	.word	0x00000000
        /*0804*/ 	.short	0x010a
        /*0806*/ 	.byte	0xff
	.zero		1


	//   ....[112]....
        /*0808*/ 	.word	0x000091a0
        /*080c*/ 	.word	0x00000000
        /*0810*/ 	.word	0x00000000
        /*0814*/ 	.short	0x010a
        /*0816*/ 	.byte	0xff
	.zero		1


	//   ....[113]....
        /*0818*/ 	.word	0x00009200
        /*081c*/ 	.word	0x00000000
        /*0820*/ 	.word	0x00000000
        /*0824*/ 	.short	0x010a
        /*0826*/ 	.byte	0xff
	.zero		1


	//   ....[114]....
        /*0828*/ 	.word	0x00009260
        /*082c*/ 	.word	0x00000000
        /*0830*/ 	.word	0x00000000
        /*0834*/ 	.short	0x010a
        /*0836*/ 	.byte	0xff
	.zero		1


	//   ....[115]....
        /*0838*/ 	.word	0x000092b0
        /*083c*/ 	.word	0x00000000
        /*0840*/ 	.word	0x00000070
        /*0844*/ 	.short	0x010a
        /*0846*/ 	.byte	0xff
	.zero		1


	//   ....[116]....
        /*0848*/ 	.word	0x00009310
        /*084c*/ 	.word	0x00000000
        /*0850*/ 	.word	0x00000068
        /*0854*/ 	.short	0x010a
        /*0856*/ 	.byte	0xff
	.zero		1


	//   ....[117]....
        /*0858*/ 	.word	0x00009370
        /*085c*/ 	.word	0x00000000
        /*0860*/ 	.word	0x00000040
        /*0864*/ 	.short	0x010a
        /*0866*/ 	.byte	0xff
	.zero		1


	//   ....[118]....
        /*0868*/ 	.word	0x000093d0
        /*086c*/ 	.word	0x00000000
        /*0870*/ 	.word	0x00000048
        /*0874*/ 	.short	0x010a
        /*0876*/ 	.byte	0xff
	.zero		1


	//   ....[119]....
        /*0878*/ 	.word	0x00009430
        /*087c*/ 	.word	0x00000000
        /*0880*/ 	.word	0x00000050
        /*0884*/ 	.short	0x010a
        /*0886*/ 	.byte	0xff
	.zero		1


	//   ....[120]....
        /*0888*/ 	.word	0x00009490
        /*088c*/ 	.word	0x00000000
        /*0890*/ 	.word	0x00000058
        /*0894*/ 	.short	0x010a
        /*0896*/ 	.byte	0xff
	.zero		1


	//   ....[121]....
        /*0898*/ 	.word	0x000094f0
        /*089c*/ 	.word	0x00000000
        /*08a0*/ 	.word	0x00000040
        /*08a4*/ 	.short	0x010a
        /*08a6*/ 	.byte	0xff
	.zero		1


	//   ....[122]....
        /*08a8*/ 	.word	0x00009550
        /*08ac*/ 	.word	0x00000000
        /*08b0*/ 	.word	0x00000048
        /*08b4*/ 	.short	0x010a
        /*08b6*/ 	.byte	0xff
	.zero		1


	//   ....[123]....
        /*08b8*/ 	.word	0x000095b0
        /*08bc*/ 	.word	0x00000000
        /*08c0*/ 	.word	0x00000050
        /*08c4*/ 	.short	0x010a
        /*08c6*/ 	.byte	0xff
	.zero		1


	//   ....[124]....
        /*08c8*/ 	.word	0x00009600
        /*08cc*/ 	.word	0x00000000
        /*08d0*/ 	.word	0x00000070
        /*08d4*/ 	.short	0x010a
        /*08d6*/ 	.byte	0xff
	.zero		1


	//   ....[125]....
        /*08d8*/ 	.word	0x00009660
        /*08dc*/ 	.word	0x00000000
        /*08e0*/ 	.word	0x00000020
        /*08e4*/ 	.short	0x010a
        /*08e6*/ 	.byte	0xff
	.zero		1


	//   ....[126]....
        /*08e8*/ 	.word	0x000096b0
        /*08ec*/ 	.word	0x00000040
        /*08f0*/ 	.word	0x00000090
        /*08f4*/ 	.short	0x010a
        /*08f6*/ 	.byte	0xff
	.zero		1


	//   ....[127]....
        /*08f8*/ 	.word	0x00009700
        /*08fc*/ 	.word	0x00000002
        /*0900*/ 	.word	0x00000020
        /*0904*/ 	.short	0x010a
        /*0906*/ 	.byte	0xff
	.zero		1


	//   ....[128]....
        /*0908*/ 	.word	0x00009750
        /*090c*/ 	.word	0x00000000
        /*0910*/ 	.word	0x00000020
        /*0914*/ 	.short	0x010a
        /*0916*/ 	.byte	0xff
	.zero		1


	//   ....[129]....
        /*0918*/ 	.word	0x000097a0
        /*091c*/ 	.word	0x00000002
        /*0920*/ 	.word	0x00000020
        /*0924*/ 	.short	0x010a
        /*0926*/ 	.byte	0xff
	.zero		1


	//----- nvinfo : EIATTR_NUM_MBARRIERS
	.align		4
.L_47:
        /*0928*/ 	.byte	0x03, 0x38
        /*092a*/ 	.short	0x001e


	//----- nvinfo : EIATTR_EXIT_INSTR_OFFSETS
	.align		4
        /*092c*/ 	.byte	0x04, 0x1c
        /*092e*/ 	.short	(.L_49 - .L_48)


	//   ....[0]....
.L_48:
        /*0930*/ 	.word	0x000023a0


	//   ....[1]....
        /*0934*/ 	.word	0x00002890


	//   ....[2]....
        /*0938*/ 	.word	0x000028f0


	//   ....[3]....
        /*093c*/ 	.word	0x00003850


	//   ....[4]....
        /*0940*/ 	.word	0x00004880


	//   ....[5]....
        /*0944*/ 	.word	0x000048c0


	//   ....[6]....
        /*0948*/ 	.word	0x00008bd0


	//   ....[7]....
        /*094c*/ 	.word	0x00008c50


	//   ....[8]....
        /*0950*/ 	.word	0x00008c80


	//   ....[9]....
        /*0954*/ 	.word	0x00008cf0


	//----- nvinfo : EIATTR_MAX_THREADS
	.align		4
.L_49:
        /*0958*/ 	.byte	0x04, 0x05
        /*095a*/ 	.short	(.L_51 - .L_50)
.L_50:
        /*095c*/ 	.word	0x00000100
        /*0960*/ 	.word	0x00000001
        /*0964*/ 	.word	0x00000001


	//----- nvinfo : EIATTR_CRS_STACK_SIZE
	.align		4
.L_51:
        /*0968*/ 	.byte	0x04, 0x1e
        /*096a*/ 	.short	(.L_53 - .L_52)
.L_52:
        /*096c*/ 	.word	0x00000000


	//----- nvinfo : EIATTR_CBANK_PARAM_SIZE
	.align		4
.L_53:
        /*0970*/ 	.byte	0x03, 0x19
        /*0972*/ 	.short	0x0800


	//----- nvinfo : EIATTR_PARAM_CBANK
	.align		4
        /*0974*/ 	.byte	0x04, 0x0a
        /*0976*/ 	.short	(.L_55 - .L_54)
	.align		4
.L_54:
        /*0978*/ 	.word	index@(.nv.constant0._ZN7cutlass13device_kernelINS_4gemm6kernel13GemmUniversalIN4cute5tupleIJiiiiEEENS1_10collective13CollectiveMmaINS1_35MainloopSm100TmaUmmaWarpSpecializedILi2ELi2ELi4ENS5_IJNS4_1CILi1EEESB_SB_EEEEENS5_IJNSA_ILi64EEENSA_ILi256EEESE_EEENS_6half_tENS5_IJlSB_lEEESH_SI_NS4_8TiledMMAINS4_8MMA_AtomIJNS4_20SM100_MMA_F16BF16_SSISH_SH_fLi64ELi256ELNS4_4UMMA5MajorE0ELSN_0ELNSM_7ScaleInE0ELSO_0EEEEEENS4_6LayoutISC_NS5_IJNSA_ILi0EEESS_SS_EEEEENS5_IJNS4_10UnderscoreESV_SV_EEEEENS4_13SM90_TMA_LOADENS4_14ComposedLayoutINS4_7SwizzleILi3ELi4ELi3EEENS4_18smem_ptr_flag_bitsILi16EEENSR_INS5_IJNSA_ILi8EEESE_EEENS5_IJSE_SB_EEEEEEEvNS4_8identityESY_S18_vS19_EENS_8epilogue10collective18CollectiveEpilogueINS1B_23Sm100TmaWarpSpecializedILi4ELi2ELi32ELb1ELb0EEEJSG_NS5_IJNSR_ISE_SB_EES1G_EEESH_SI_SH_SI_NS1B_6fusion15FusionCallbacksIS1F_NS1I_17LinearCombinationISH_fSH_fLNS_15FloatRoundStyleE2EEESG_S1H_JEEENS4_5SM1004TMEM4LOAD26SM100_TMEM_LOAD_16dp256b8xESY_S18_NS4_17SM75_U32x4_LDSM_NENS4_14SM90_TMA_STOREES18_NS4_17SM90_U32x4_STSM_NENS4_39AutoVectorizingCopyWithAssumedAlignmentILi128EEEEEEvvEEEEvNT_6ParamsE)
        /*097c*/ 	.short	0x0380
        /*097e*/ 	.short	0x0800


	//----- nvinfo : EIATTR_SW_WAR
	.align		4
.L_55:
        /*0980*/ 	.byte	0x04, 0x36
        /*0982*/ 	.short	(.L_57 - .L_56)
.L_56:
        /*0984*/ 	.word	0x00000008
.L_57:


//--------------------- .nv.callgraph             --------------------------
	.section	.nv.callgraph,"",@"SHT_CUDA_CALLGRAPH"
	.align	4
	.sectionentsize	8
	.align		4
        /*0000*/ 	.word	0x00000000
	.align		4
        /*0004*/ 	.word	0xffffffff
	.align		4
        /*0008*/ 	.word	index@(_ZN7cutlass13device_kernelINS_4gemm6kernel13GemmUniversalIN4cute5tupleIJiiiiEEENS1_10collective13CollectiveMmaINS1_35MainloopSm100TmaUmmaWarpSpecializedILi2ELi2ELi4ENS5_IJNS4_1CILi1EEESB_SB_EEEEENS5_IJNSA_ILi64EEENSA_ILi256EEESE_EEENS_6half_tENS5_IJlSB_lEEESH_SI_NS4_8TiledMMAINS4_8MMA_AtomIJNS4_20SM100_MMA_F16BF16_SSISH_SH_fLi64ELi256ELNS4_4UMMA5MajorE0ELSN_0ELNSM_7ScaleInE0ELSO_0EEEEEENS4_6LayoutISC_NS5_IJNSA_ILi0EEESS_SS_EEEEENS5_IJNS4_10UnderscoreESV_SV_EEEEENS4_13SM90_TMA_LOADENS4_14ComposedLayoutINS4_7SwizzleILi3ELi4ELi3EEENS4_18smem_ptr_flag_bitsILi16EEENSR_INS5_IJNSA_ILi8EEESE_EEENS5_IJSE_SB_EEEEEEEvNS4_8identityESY_S18_vS19_EENS_8epilogue10collective18CollectiveEpilogueINS1B_23Sm100TmaWarpSpecializedILi4ELi2ELi32ELb1ELb0EEEJSG_NS5_IJNSR_ISE_SB_EES1G_EEESH_SI_SH_SI_NS1B_6fusion15FusionCallbacksIS1F_NS1I_17LinearCombinationISH_fSH_fLNS_15FloatRoundStyleE2EEESG_S1H_JEEENS4_5SM1004TMEM4LOAD26SM100_TMEM_LOAD_16dp256b8xESY_S18_NS4_17SM75_U32x4_LDSM_NENS4_14SM90_TMA_STOREES18_NS4_17SM90_U32x4_STSM_NENS4_39AutoVectorizingCopyWithAssumedAlignmentILi128EEEEEEvvEEEEvNT_6ParamsE)
	.align		4
        /*000c*/ 	.word	index@(__assertfail)
	.align		4
        /*0010*/ 	.word	0x00000000
	.align		4
        /*0014*/ 	.word	0xfffffffe
	.align		4
        /*0018*/ 	.word	0x00000000
	.align		4
        /*001c*/ 	.word	0xfffffffd
	.align		4
        /*0020*/ 	.word	0x00000000
	.align		4
        /*0024*/ 	.word	0xfffffffc


//--------------------- .nv.constant4             --------------------------
	.section	.nv.constant4,"a",@progbits
	.align	8
	.align		8
.nv.constant4:
        /*0000*/ 	.dword	__assertfail
	.align		8
        /*0008*/ 	.dword	__unnamed_1
	.align		8
        /*0010*/ 	.dword	__unnamed_2
	.align		8
        /*0018*/ 	.dword	_ZN40_INTERNAL_7540cac6_4_k_cu_22d86436_192234cuda3std3__45__cpo5beginE
	.align		8
        /*0020*/ 	.dword	_ZN40_INTERNAL_7540cac6_4_k_cu_22d86436_192234cuda3std3__45__cpo3endE
	.align		8
        /*0028*/ 	.dword	_ZN40_INTERNAL_7540cac6_4_k_cu_22d86436_192234cuda3std3__45__cpo6cbeginE
	.align		8
        /*0030*/ 	.dword	_ZN40_INTERNAL_7540cac6_4_k_cu_22d86436_192234cuda3std3__45__cpo4cendE
	.align		8
        /*0038*/ 	.dword	_ZN40_INTERNAL_7540cac6_4_k_cu_22d86436_192234cuda3std3__442_GLOBAL__N__7540cac6_4_k_cu_22d86436_192236ignoreE
	.align		8
        /*0040*/ 	.dword	_ZN40_INTERNAL_7540cac6_4_k_cu_22d86436_192234cuda3std3__419piecewise_constructE
	.align		8
        /*0048*/ 	.dword	_ZN40_INTERNAL_7540cac6_4_k_cu_22d86436_192234cuda3std3__48in_placeE
	.align		8
        /*0050*/ 	.dword	_ZN40_INTERNAL_7540cac6_4_k_cu_22d86436_192234cuda3std6ranges3__45__cpo4swapE
	.align		8
        /*0058*/ 	.dword	_ZN40_INTERNAL_7540cac6_4_k_cu_22d86436_192234cuda3std6ranges3__45__cpo9iter_moveE
	.align		8
        /*0060*/ 	.dword	_ZN40_INTERNAL_7540cac6_4_k_cu_22d86436_192234cute7productE
	.align		8
        /*0068*/ 	.dword	_ZN40_INTERNAL_7540cac6_4_k_cu_22d86436_192234cute1_E
	.align		8
        /*0070*/ 	.dword	$str$25
	.align		8
        /*0078*/ 	.dword	$str$26
	.align		8
        /*0080*/ 	.dword	$str$27
	.align		8
        /*0088*/ 	.dword	$str$28


//--------------------- .text._ZN7cutlass13device_kernelINS_4gemm6kernel13GemmUniversalIN4cute5tupleIJiiiiEEENS1_10collective13CollectiveMmaINS1_35MainloopSm100TmaUmmaWarpSpecializedILi2ELi2ELi4ENS5_IJNS4_1CILi1EEESB_SB_EEEEENS5_IJNSA_ILi64EEENSA_ILi256EEESE_EEENS_6half_tENS5_IJlSB_lEEESH_SI_NS4_8TiledMMAINS4_8MMA_AtomIJNS4_20SM100_MMA_F16BF16_SSISH_SH_fLi64ELi256ELNS4_4UMMA5MajorE0ELSN_0ELNSM_7ScaleInE0ELSO_0EEEEEENS4_6LayoutISC_NS5_IJNSA_ILi0EEESS_SS_EEEEENS5_IJNS4_10UnderscoreESV_SV_EEEEENS4_13SM90_TMA_LOADENS4_14ComposedLayoutINS4_7SwizzleILi3ELi4ELi3EEENS4_18smem_ptr_flag_bitsILi16EEENSR_INS5_IJNSA_ILi8EEESE_EEENS5_IJSE_SB_EEEEEEEvNS4_8identityESY_S18_vS19_EENS_8epilogue10collective18CollectiveEpilogueINS1B_23Sm100TmaWarpSpecializedILi4ELi2ELi32ELb1ELb0EEEJSG_NS5_IJNSR_ISE_SB_EES1G_EEESH_SI_SH_SI_NS1B_6fusion15FusionCallbacksIS1F_NS1I_17LinearCombinationISH_fSH_fLNS_15FloatRoundStyleE2EEESG_S1H_JEEENS4_5SM1004TMEM4LOAD26SM100_TMEM_LOAD_16dp256b8xESY_S18_NS4_17SM75_U32x4_LDSM_NENS4_14SM90_TMA_STOREES18_NS4_17SM90_U32x4_STSM_NENS4_39AutoVectorizingCopyWithAssumedAlignmentILi128EEEEEEvvEEEEvNT_6ParamsE --------------------------
	.section	.text._ZN7cutlass13device_kernelINS_4gemm6kernel13GemmUniversalIN4cute5tupleIJiiiiEEENS1_10collective13CollectiveMmaINS1_35MainloopSm100TmaUmmaWarpSpecializedILi2ELi2ELi4ENS5_IJNS4_1CILi1EEESB_SB_EEEEENS5_IJNSA_ILi64EEENSA_ILi256EEESE_EEENS_6half_tENS5_IJlSB_lEEESH_SI_NS4_8TiledMMAINS4_8MMA_AtomIJNS4_20SM100_MMA_F16BF16_SSISH_SH_fLi64ELi256ELNS4_4UMMA5MajorE0ELSN_0ELNSM_7ScaleInE0ELSO_0EEEEEENS4_6LayoutISC_NS5_IJNSA_ILi0EEESS_SS_EEEEENS5_IJNS4_10UnderscoreESV_SV_EEEEENS4_13SM90_TMA_LOADENS4_14ComposedLayoutINS4_7SwizzleILi3ELi4ELi3EEENS4_18smem_ptr_flag_bitsILi16EEENSR_INS5_IJNSA_ILi8EEESE_EEENS5_IJSE_SB_EEEEEEEvNS4_8identityESY_S18_vS19_EENS_8epilogue10collective18CollectiveEpilogueINS1B_23Sm100TmaWarpSpecializedILi4ELi2ELi32ELb1ELb0EEEJSG_NS5_IJNSR_ISE_SB_EES1G_EEESH_SI_SH_SI_NS1B_6fusion15FusionCallbacksIS1F_NS1I_17LinearCombinationISH_fSH_fLNS_15FloatRoundStyleE2EEESG_S1H_JEEENS4_5SM1004TMEM4LOAD26SM100_TMEM_LOAD_16dp256b8xESY_S18_NS4_17SM75_U32x4_LDSM_NENS4_14SM90_TMA_STOREES18_NS4_17SM90_U32x4_STSM_NENS4_39AutoVectorizingCopyWithAssumedAlignmentILi128EEEEEEvvEEEEvNT_6ParamsE,"ax",@progbits
	.align	128
.text._ZN7cutlass13device_kernelINS_4gemm6kernel13GemmUniversalIN4cute5tupleIJiiiiEEENS1_10collective13CollectiveMmaINS1_35MainloopSm100TmaUmmaWarpSpecializedILi2ELi2ELi4ENS5_IJNS4_1CILi1EEESB_SB_EEEEENS5_IJNSA_ILi64EEENSA_ILi256EEESE_EEENS_6half_tENS5_IJlSB_lEEESH_SI_NS4_8TiledMMAINS4_8MMA_AtomIJNS4_20SM100_MMA_F16BF16_SSISH_SH_fLi64ELi256ELNS4_4UMMA5MajorE0ELSN_0ELNSM_7ScaleInE0ELSO_0EEEEEENS4_6LayoutISC_NS5_IJNSA_ILi0EEESS_SS_EEEEENS5_IJNS4_10UnderscoreESV_SV_EEEEENS4_13SM90_TMA_LOADENS4_14ComposedLayoutINS4_7SwizzleILi3ELi4ELi3EEENS4_18smem_ptr_flag_bitsILi16EEENSR_INS5_IJNSA_ILi8EEESE_EEENS5_IJSE_SB_EEEEEEEvNS4_8identityESY_S18_vS19_EENS_8epilogue10collective18CollectiveEpilogueINS1B_23Sm100TmaWarpSpecializedILi4ELi2ELi32ELb1ELb0EEEJSG_NS5_IJNSR_ISE_SB_EES1G_EEESH_SI_SH_SI_NS1B_6fusion15FusionCallbacksIS1F_NS1I_17LinearCombinationISH_fSH_fLNS_15FloatRoundStyleE2EEESG_S1H_JEEENS4_5SM1004TMEM4LOAD26SM100_TMEM_LOAD_16dp256b8xESY_S18_NS4_17SM75_U32x4_LDSM_NENS4_14SM90_TMA_STOREES18_NS4_17SM90_U32x4_STSM_NENS4_39AutoVectorizingCopyWithAssumedAlignmentILi128EEEEEEvvEEEEvNT_6ParamsE:
        .type           _ZN7cutlass13device_kernelINS_4gemm6kernel13GemmUniversalIN4cute5tupleIJiiiiEEENS1_10collective13CollectiveMmaINS1_35MainloopSm100TmaUmmaWarpSpecializedILi2ELi2ELi4ENS5_IJNS4_1CILi1EEESB_SB_EEEEENS5_IJNSA_ILi64EEENSA_ILi256EEESE_EEENS_6half_tENS5_IJlSB_lEEESH_SI_NS4_8TiledMMAINS4_8MMA_AtomIJNS4_20SM100_MMA_F16BF16_SSISH_SH_fLi64ELi256ELNS4_4UMMA5MajorE0ELSN_0ELNSM_7ScaleInE0ELSO_0EEEEEENS4_6LayoutISC_NS5_IJNSA_ILi0EEESS_SS_EEEEENS5_IJNS4_10UnderscoreESV_SV_EEEEENS4_13SM90_TMA_LOADENS4_14ComposedLayoutINS4_7SwizzleILi3ELi4ELi3EEENS4_18smem_ptr_flag_bitsILi16EEENSR_INS5_IJNSA_ILi8EEESE_EEENS5_IJSE_SB_EEEEEEEvNS4_8identityESY_S18_vS19_EENS_8epilogue10collective18CollectiveEpilogueINS1B_23Sm100TmaWarpSpecializedILi4ELi2ELi32ELb1ELb0EEEJSG_NS5_IJNSR_ISE_SB_EES1G_EEESH_SI_SH_SI_NS1B_6fusion15FusionCallbacksIS1F_NS1I_17LinearCombinationISH_fSH_fLNS_15FloatRoundStyleE2EEESG_S1H_JEEENS4_5SM1004TMEM4LOAD26SM100_TMEM_LOAD_16dp256b8xESY_S18_NS4_17SM75_U32x4_LDSM_NENS4_14SM90_TMA_STOREES18_NS4_17SM90_U32x4_STSM_NENS4_39AutoVectorizingCopyWithAssumedAlignmentILi128EEEEEEvvEEEEvNT_6ParamsE,@function
        .size           _ZN7cutlass13device_kernelINS_4gemm6kernel13GemmUniversalIN4cute5tupleIJiiiiEEENS1_10collective13CollectiveMmaINS1_35MainloopSm100TmaUmmaWarpSpecializedILi2ELi2ELi4ENS5_IJNS4_1CILi1EEESB_SB_EEEEENS5_IJNSA_ILi64EEENSA_ILi256EEESE_EEENS_6half_tENS5_IJlSB_lEEESH_SI_NS4_8TiledMMAINS4_8MMA_AtomIJNS4_20SM100_MMA_F16BF16_SSISH_SH_fLi64ELi256ELNS4_4UMMA5MajorE0ELSN_0ELNSM_7ScaleInE0ELSO_0EEEEEENS4_6LayoutISC_NS5_IJNSA_ILi0EEESS_SS_EEEEENS5_IJNS4_10UnderscoreESV_SV_EEEEENS4_13SM90_TMA_LOADENS4_14ComposedLayoutINS4_7SwizzleILi3ELi4ELi3EEENS4_18smem_ptr_flag_bitsILi16EEENSR_INS5_IJNSA_ILi8EEESE_EEENS5_IJSE_SB_EEEEEEEvNS4_8identityESY_S18_vS19_EENS_8epilogue10collective18CollectiveEpilogueINS1B_23Sm100TmaWarpSpecializedILi4ELi2ELi32ELb1ELb0EEEJSG_NS5_IJNSR_ISE_SB_EES1G_EEESH_SI_SH_SI_NS1B_6fusion15FusionCallbacksIS1F_NS1I_17LinearCombinationISH_fSH_fLNS_15FloatRoundStyleE2EEESG_S1H_JEEENS4_5SM1004TMEM4LOAD26SM100_TMEM_LOAD_16dp256b8xESY_S18_NS4_17SM75_U32x4_LDSM_NENS4_14SM90_TMA_STOREES18_NS4_17SM90_U32x4_STSM_NENS4_39AutoVectorizingCopyWithAssumedAlignmentILi128EEEEEEvvEEEEvNT_6ParamsE,(.L_x_170 - _ZN7cutlass13device_kernelINS_4gemm6kernel13GemmUniversalIN4cute5tupleIJiiiiEEENS1_10collective13CollectiveMmaINS1_35MainloopSm100TmaUmmaWarpSpecializedILi2ELi2ELi4ENS5_IJNS4_1CILi1EEESB_SB_EEEEENS5_IJNSA_ILi64EEENSA_ILi256EEESE_EEENS_6half_tENS5_IJlSB_lEEESH_SI_NS4_8TiledMMAINS4_8MMA_AtomIJNS4_20SM100_MMA_F16BF16_SSISH_SH_fLi64ELi256ELNS4_4UMMA5MajorE0ELSN_0ELNSM_7ScaleInE0ELSO_0EEEEEENS4_6LayoutISC_NS5_IJNSA_ILi0EEESS_SS_EEEEENS5_IJNS4_10UnderscoreESV_SV_EEEEENS4_13SM90_TMA_LOADENS4_14ComposedLayoutINS4_7SwizzleILi3ELi4ELi3EEENS4_18smem_ptr_flag_bitsILi16EEENSR_INS5_IJNSA_ILi8EEESE_EEENS5_IJSE_SB_EEEEEEEvNS4_8identityESY_S18_vS19_EENS_8epilogue10collective18CollectiveEpilogueINS1B_23Sm100TmaWarpSpecializedILi4ELi2ELi32ELb1ELb0EEEJSG_NS5_IJNSR_ISE_SB_EES1G_EEESH_SI_SH_SI_NS1B_6fusion15FusionCallbacksIS1F_NS1I_17LinearCombinationISH_fSH_fLNS_15FloatRoundStyleE2EEESG_S1H_JEEENS4_5SM1004TMEM4LOAD26SM100_TMEM_LOAD_16dp256b8xESY_S18_NS4_17SM75_U32x4_LDSM_NENS4_14SM90_TMA_STOREES18_NS4_17SM90_U32x4_STSM_NENS4_39AutoVectorizingCopyWithAssumedAlignmentILi128EEEEEEvvEEEEvNT_6ParamsE)
        .other          _ZN7cutlass13device_kernelINS_4gemm6kernel13GemmUniversalIN4cute5tupleIJiiiiEEENS1_10collective13CollectiveMmaINS1_35MainloopSm100TmaUmmaWarpSpecializedILi2ELi2ELi4ENS5_IJNS4_1CILi1EEESB_SB_EEEEENS5_IJNSA_ILi64EEENSA_ILi256EEESE_EEENS_6half_tENS5_IJlSB_lEEESH_SI_NS4_8TiledMMAINS4_8MMA_AtomIJNS4_20SM100_MMA_F16BF16_SSISH_SH_fLi64ELi256ELNS4_4UMMA5MajorE0ELSN_0ELNSM_7ScaleInE0ELSO_0EEEEEENS4_6LayoutISC_NS5_IJNSA_ILi0EEESS_SS_EEEEENS5_IJNS4_10UnderscoreESV_SV_EEEEENS4_13SM90_TMA_LOADENS4_14ComposedLayoutINS4_7SwizzleILi3ELi4ELi3EEENS4_18smem_ptr_flag_bitsILi16EEENSR_INS5_IJNSA_ILi8EEESE_EEENS5_IJSE_SB_EEEEEEEvNS4_8identityESY_S18_vS19_EENS_8epilogue10collective18CollectiveEpilogueINS1B_23Sm100TmaWarpSpecializedILi4ELi2ELi32ELb1ELb0EEEJSG_NS5_IJNSR_ISE_SB_EES1G_EEESH_SI_SH_SI_NS1B_6fusion15FusionCallbacksIS1F_NS1I_17LinearCombinationISH_fSH_fLNS_15FloatRoundStyleE2EEESG_S1H_JEEENS4_5SM1004TMEM4LOAD26SM100_TMEM_LOAD_16dp256b8xESY_S18_NS4_17SM75_U32x4_LDSM_NENS4_14SM90_TMA_STOREES18_NS4_17SM90_U32x4_STSM_NENS4_39AutoVectorizingCopyWithAssumedAlignmentILi128EEEEEEvvEEEEvNT_6ParamsE,@"STO_CUDA_ENTRY STV_DEFAULT"
_ZN7cutlass13device_kernelINS_4gemm6kernel13GemmUniversalIN4cute5tupleIJiiiiEEENS1_10collective13CollectiveMmaINS1_35MainloopSm100TmaUmmaWarpSpecializedILi2ELi2ELi4ENS5_IJNS4_1CILi1EEESB_SB_EEEEENS5_IJNSA_ILi64EEENSA_ILi256EEESE_EEENS_6half_tENS5_IJlSB_lEEESH_SI_NS4_8TiledMMAINS4_8MMA_AtomIJNS4_20SM100_MMA_F16BF16_SSISH_SH_fLi64ELi256ELNS4_4UMMA5MajorE0ELSN_0ELNSM_7ScaleInE0ELSO_0EEEEEENS4_6LayoutISC_NS5_IJNSA_ILi0EEESS_SS_EEEEENS5_IJNS4_10UnderscoreESV_SV_EEEEENS4_13SM90_TMA_LOADENS4_14ComposedLayoutINS4_7SwizzleILi3ELi4ELi3EEENS4_18smem_ptr_flag_bitsILi16EEENSR_INS5_IJNSA_ILi8EEESE_EEENS5_IJSE_SB_EEEEEEEvNS4_8identityESY_S18_vS19_EENS_8epilogue10collective18CollectiveEpilogueINS1B_23Sm100TmaWarpSpecializedILi4ELi2ELi32ELb1ELb0EEEJSG_NS5_IJNSR_ISE_SB_EES1G_EEESH_SI_SH_SI_NS1B_6fusion15FusionCallbacksIS1F_NS1I_17LinearCombinationISH_fSH_fLNS_15FloatRoundStyleE2EEESG_S1H_JEEENS4_5SM1004TMEM4LOAD26SM100_TMEM_LOAD_16dp256b8xESY_S18_NS4_17SM75_U32x4_LDSM_NENS4_14SM90_TMA_STOREES18_NS4_17SM90_U32x4_STSM_NENS4_39AutoVectorizingCopyWithAssumedAlignmentILi128EEEEEEvvEEEEvNT_6ParamsE:
[----:B------:R-:W1:Y:S01]  /*0000*/  LDC R1, c[0x0][0x37c] ;  /* 0x0000df00ff017b82 */ /* 0x000e620000000800 */
[----:B------:R-:W2:Y:S01]  /*0010*/  S2R R101, SR_TID.X ;  /* 0x0000000000657919 */ /* 0x000ea20000002100 */
[----:B------:R-:W3:Y:S01]  /*0020*/  LDCU.64 UR4, c[0x0][0x890] ;  /* 0x00011200ff0477ac */ /* 0x000ee20008000a00 */
[----:B------:R-:W-:Y:S02]  /*0030*/  PRMT R88, RZ, 0x7610, R88 ;  /* 0x00007610ff587816 */ /* 0x000fe40000000058 */
[----:B------:R-:W-:Y:S01]  /*0040*/  ELECT P5, URZ, PT ;  /* 0x0000000000ff782f */ /* 0x000fe200038a0000 */
[----:B------:R-:W4:Y:S01]  /*0050*/  LDCU.64 UR46, c[0x0][0x358] ;  /* 0x00006b00ff2e77ac */ /* 0x000f220008000a00 */
[----:B---3--:R-:W-:-:S04]  /*0060*/  UISETP.NE.U32.AND UP0, UPT, UR4, URZ, UPT ;  /* 0x000000ff0400728c */ /* 0x008fc8000bf05070 */
[----:B------:R-:W-:Y:S01]  /*0070*/  UISETP.NE.AND.EX UP0, UPT, UR5, URZ, UPT, UP0 ;  /* 0x000000ff0500728c */ /* 0x000fe2000bf05300 */
[----:B--2---:R-:W-:-:S05]  /*0080*/  SHF.R.U32.HI R93, RZ, 0x5, R101 ;  /* 0x00000005ff5d7819 */ /* 0x004fca0000011665 */
[----:B------:R-:W2:Y:S02]  /*0090*/  SHFL.IDX PT, R0, R93, RZ, 0x1f ;  /* 0x00001fff5d007589 */ /* 0x000ea400000e0000 */
[----:B--2---:R-:W-:Y:S01]  /*00a0*/  R2UR UR8, R0 ;  /* 0x00000000000872ca */ /* 0x004fe200000e0000 */
[----:B-1--4-:R-:W-:-:S14]  /*00b0*/  BRA.U UP0, `(.L_x_0) ;  /* 0x00000001002c7547 */ /* 0x012fdc000b800000 */
[----:B------:R-:W1:Y:S02]  /*00c0*/  LDCU.64 UR6, c[0x0][0x888] ;  /* 0x00011100ff0677ac */ /* 0x000e640008000a00 */
[----:B-1----:R-:W-:-:S04]  /*00d0*/  UISETP.NE.U32.AND UP0, UPT, UR6, URZ, UPT ;  /* 0x000000ff0600728c */ /* 0x002fc8000bf05070 */
[----:B------:R-:W-:-:S09]  /*00e0*/  UISETP.NE.AND.EX UP0, UPT, UR7, URZ, UPT, UP0 ;  /* 0x000000ff0700728c */ /* 0x000fd2000bf05300 */
[----:B------:R-:W-:Y:S05]  /*00f0*/  BRA.U !UP0, `(.L_x_1) ;  /* 0x0000000108107547 */ /* 0x000fea000b800000 */
[----:B------:R-:W1:Y:S02]  /*0100*/  LDC.64 R2, c[0x0][0x888] ;  /* 0x00022200ff027b82 */ /* 0x000e640000000a00 */
[----:B-1----:R1:W5:Y:S01]  /*0110*/  LDG.E R49, desc[UR46][R2.64] ;  /* 0x0000002e02317981 */ /* 0x002362000c1e1900 */
[----:B------:R-:W-:Y:S01]  /*0120*/  HFMA2 R88, -RZ, RZ, 0, 5.9604644775390625e-08 ;  /* 0x00000001ff587431 */ /* 0x000fe200000001ff */
[----:B------:R-:W-:Y:S05]  /*0130*/  BRA `(.L_x_0) ;  /* 0x00000000000c7947 */ /* 0x000fea0003800000 */
.L_x_1:
[----:B------:R-:W1:Y:S01]  /*0140*/  LDCU UR6, c[0x0][0x880] ;  /* 0x00011000ff0677ac */ /* 0x000e620008000800 */
[----:B------:R-:W-:Y:S01]  /*0150*/  HFMA2 R88, -RZ, RZ, 0, 5.9604644775390625e-08 ;  /* 0x00000001ff587431 */ /* 0x000fe200000001ff */
[----:B-1----:R-:W-:-:S07]  /*0160*/  MOV R49, UR6 ;  /* 0x0000000600317c02 */ /* 0x002fce0008000f00 */
.L_x_0:
[----:B------:R-:W2:Y:S02]  /*0170*/  LDCU.64 UR6, c[0x0][0x8b0] ;  /* 0x00011600ff0677ac */ /* 0x000ea40008000a00 */
[----:B--2---:R-:W-:-:S04]  /*0180*/  UISETP.NE.U32.AND UP0, UPT, UR6, URZ, UPT ;  /* 0x000000ff0600728c */ /* 0x004fc8000bf05070 */
[----:B------:R-:W-:-:S09]  /*0190*/  UISETP.NE.AND.EX UP0, UPT, UR7, URZ, UPT, UP0 ;  /* 0x000000ff0700728c */ /* 0x000fd2000bf05300 */
[----:B------:R-:W-:Y:S05]  /*01a0*/  BRA.U UP0, `(.L_x_2) ;  /* 0x0000000100247547 */ /* 0x000fea000b800000 */
[----:B------:R-:W2:Y:S02]  /*01b0*/  LDCU.64 UR6, c[0x0][0x8a8] ;  /* 0x00011500ff0677ac */ /* 0x000ea40008000a00 */
[----:B--2---:R-:W-:-:S04]  /*01c0*/  UISETP.NE.U32.AND UP0, UPT, UR6, URZ, UPT ;  /* 0x000000ff0600728c */ /* 0x004fc8000bf05070 */
[----:B------:R-:W-:-:S09]  /*01d0*/  UISETP.NE.AND.EX UP0, UPT, UR7, URZ, UPT, UP0 ;  /* 0x000000ff0700728c */ /* 0x000fd2000bf05300 */
[----:B------:R-:W-:Y:S05]  /*01e0*/  BRA.U !UP0, `(.L_x_3) ;  /* 0x00000001080c7547 */ /* 0x000fea000b800000 */
[----:B-1----:R-:W1:Y:S02]  /*01f0*/  LDC.64 R2, c[0x0][0x8a8] ;  /* 0x00022a00ff027b82 */ /* 0x002e640000000a00 */
[----:B-1----:R2:W5:Y:S01]  /*0200*/  LDG.E R47, desc[UR46][R2.64] ;  /* 0x0000002e022f7981 */ /* 0x002562000c1e1900 */
[----:B------:R-:W-:Y:S05]  /*0210*/  BRA `(.L_x_2) ;  /* 0x0000000000087947 */ /* 0x000fea0003800000 */
.L_x_3:
[----:B------:R-:W2:Y:S02]  /*0220*/  LDCU UR6, c[0x0][0x8a0] ;  /* 0x00011400ff0677ac */ /* 0x000ea40008000800 */
[----:B--2---:R-:W-:Y:S02]  /*0230*/  MOV R47, UR6 ;  /* 0x00000006002f7c02 */ /* 0x004fe40008000f00 */
.L_x_2:
[----:B------:R-:W-:Y:S01]  /*0240*/  IMAD.U32 R0, RZ, RZ, UR8 ;  /* 0x00000008ff007e24 */ /* 0x000fe2000f8e00ff */
[----:B------:R-:W-:Y:S04]  /*0250*/  BSSY.RECONVERGENT B0, `(.L_x_4) ;  /* 0x000000c000007945 */ /* 0x000fe80003800200 */
[C---:B------:R-:W-:Y:S02]  /*0260*/  ISETP.NE.OR P1, PT, R0.reuse, 0x1, !P5 ;  /* 0x000000010000780c */ /* 0x040fe40006f25670 */
[----:B------:R-:W-:-:S11]  /*0270*/  ISETP.NE.OR P0, PT, R0, 0x3, !P5 ;  /* 0x000000030000780c */ /* 0x000fd60006f05670 */
[----:B------:R-:W-:Y:S05]  /*0280*/  @P1 BRA `(.L_x_5) ;  /* 0x0000000000201947 */ /* 0x000fea0003800000 */
[----:B------:R-:W3:Y:S02]  /*0290*/  LDCU.64 UR6, c[0x0][0x348] ;  /* 0x00006900ff0677ac */ /* 0x000ee40008000a00 */
[----:B---3--:R-:W-:Y:S02]  /*02a0*/  UIADD3 UR10, UP1, UPT, UR6, 0x80, URZ ;  /* 0x00000080060a7890 */ /* 0x008fe4000ff3e0ff */
[----:B------:R-:W-:Y:S02]  /*02b0*/  UIADD3 UR6, UP0, UPT, UR6, 0x180, URZ ;  /* 0x0000018006067890 */ /* 0x000fe4000ff1e0ff */
[----:B------:R-:W-:Y:S02]  /*02c0*/  UIADD3.X UR11, UPT, UPT, URZ, UR7, URZ, UP1, !UPT ;  /* 0x00000007ff0b7290 */ /* 0x000fe40008ffe4ff */
[----:B------:R-:W-:-:S07]  /*02d0*/  UIADD3.X UR7, UPT, UPT, URZ, UR7, URZ, UP0, !UPT ;  /* 0x00000007ff077290 */ /* 0x000fce00087fe4ff */
[----:B------:R3:W-:Y:S02]  /*02e0*/  UTMACCTL.PF [UR10] ;  /* 0x000000000a0079b9 */ /* 0x0007e40008040000 */
[----:B------:R3:W-:Y:S02]  /*02f0*/  UTMACCTL.PF [UR6] ;  /* 0x00000000060079b9 */ /* 0x0007e40008040000 */
[----:B---3--:R-:W-:Y:S01]  /*0300*/  NOP ;  /* 0x0000000000007918 */ /* 0x008fe20000000000 */
.L_x_5:
[----:B------:R-:W-:Y:S05]  /*0310*/  BSYNC.RECONVERGENT B0 ;  /* 0x0000000000007941 */ /* 0x000fea0003800200 */
.L_x_4:
[----:B------:R-:W-:Y:S04]  /*0320*/  BSSY.RECONVERGENT B0, `(.L_x_6) ;  /* 0x000000a000007945 */ /* 0x000fe80003800200 */
        /* <DEDUP_REMOVED lines=9> */
.L_x_7:
[----:B------:R-:W-:Y:S05]  /*03c0*/  BSYNC.RECONVERGENT B0 ;  /* 0x0000000000007941 */ /* 0x000fea0003800200 */
.L_x_6:
[----:B------:R-:W3:Y:S01]  /*03d0*/  LDCU.64 UR6, c[0x0][0x888] ;  /* 0x00011100ff0677ac */ /* 0x000ee20008000a00 */
[----:B------:R-:W-:Y:S02]  /*03e0*/  UISETP.EQ.U32.AND UP1, UPT, UR4, URZ, UPT ;  /* 0x000000ff0400728c */ /* 0x000fe4000bf22070 */
[----:B------:R-:W-:Y:S02]  /*03f0*/  UPLOP3.LUT UP2, UPT, UPT, UPT, UPT, 0x80, 0x8 ;  /* 0x000000000008789c */ /* 0x000fe40003f4f070 */
[----:B---3--:R-:W-:-:S04]  /*0400*/  UISETP.NE.U32.AND UP0, UPT, UR6, URZ, UPT ;  /* 0x000000ff0600728c */ /* 0x008fc8000bf05070 */
[----:B------:R-:W-:-:S04]  /*0410*/  UISETP.NE.AND.EX UP0, UPT, UR7, URZ, UPT, UP0 ;  /* 0x000000ff0700728c */ /* 0x000fc8000bf05300 */
[----:B------:R-:W-:-:S04]  /*0420*/  UISETP.EQ.OR.EX UP3, UPT, UR5, URZ, !UP0, UP1 ;  /* 0x000000ff0500728c */ /* 0x000fc8000c762710 */
[----:B------:R-:W-:-:S05]  /*0430*/  UP2UR UR50, UPR, URZ, 0x8 ;  /* 0x00000008ff327883 */ /* 0x000fca0008000000 */
[----:B------:R-:W-:Y:S07]  /*0440*/  BRA.U !UP3, `(.L_x_8) ;  /* 0x000000010b207547 */ /* 0x000fee000b800000 */
[----:B------:R-:W-:Y:S01]  /*0450*/  UISETP.NE.U32.AND UP2, UPT, UR4, URZ, UPT ;  /* 0x000000ff0400728c */ /* 0x000fe2000bf45070 */
[----:B-----5:R-:W-:Y:S01]  /*0460*/  FSETP.NEU.AND P0, PT, R49, RZ, PT ;  /* 0x000000ff3100720b */ /* 0x020fe20003f0d000 */
[----:B------:R-:W-:Y:S02]  /*0470*/  USEL UR4, URZ, 0xffffffff, UP0 ;  /* 0xffffffffff047887 */ /* 0x000fe40008000000 */
[----:B------:R-:W-:-:S10]  /*0480*/  UISETP.NE.AND.EX UP2, UPT, UR5, URZ, UPT, UP2 ;  /* 0x000000ff0500728c */ /* 0x000fd4000bf45320 */
[----:B------:R-:W-:Y:S01]  /*0490*/  VOTEU.ANY UP1, P0 ;  /* 0x0000000000ff7886 */ /* 0x000fe20000020100 */
[----:B------:R-:W-:-:S04]  /*04a0*/  @!UP2 USEL UR4, URZ, 0xffffffff, UP1 ;  /* 0xffffffffff04a887 */ /* 0x000fc80008800000 */
[----:B------:R-:W-:-:S04]  /*04b0*/  ULOP3.LUT UR4, UR4, 0x1, URZ, 0xc0, !UPT ;  /* 0x0000000104047892 */ /* 0x000fc8000f8ec0ff */
[----:B------:R-:W-:-:S11]  /*04c0*/  UISETP.NE.U32.AND UP2, UPT, UR4, 0x1, UPT ;  /* 0x000000010400788c */ /* 0x000fd6000bf45070 */
.L_x_8:
[----:B-12---:R-:W1:Y:S01]  /*04d0*/  SHFL.IDX PT, R2, R93, RZ, 0x1f ;  /* 0x00001fff5d027589 */ /* 0x006e6200000e0000 */
[----:B------:R-:W-:-:S04]  /*04e0*/  UISETP.NE.AND UP1, UPT, UR8, 0x2, UPT ;  /* 0x000000020800788c */ /* 0x000fc8000bf25270 */
[----:B------:R-:W-:Y:S01]  /*04f0*/  USEL UR6, URZ, 0x1, UP1 ;  /* 0x00000001ff067887 */ /* 0x000fe20008800000 */
[----:B-1----:R-:W-:-:S13]  /*0500*/  ISETP.NE.AND P0, PT, R2, RZ, PT ;  /* 0x000000ff0200720c */ /* 0x002fda0003f05270 */
[----:B------:R-:W-:Y:S05]  /*0510*/  @P0 BRA `(.L_x_9) ;  /* 0x0000000000380947 */ /* 0x000fea0003800000 */
[----:B------:R-:W1:Y:S01]  /*0520*/  S2UR UR5, SR_CgaCtaId ;  /* 0x00000000000579c3 */ /* 0x000e620000008800 */
[----:B------:R-:W-:Y:S01]  /*0530*/  UMOV UR7, 0x400 ;  /* 0x0000040000077882 */ /* 0x000fe20000000000 */
[----:B------:R-:W-:Y:S01]  /*0540*/  UMOV UR4, 0x1 ;  /* 0x0000000100047882 */ /* 0x000fe20000000000 */
[----:B------:R-:W-:Y:S01]  /*0550*/  ELECT P0, URZ, PT ;  /* 0x0000000000ff782f */ /* 0x000fe20003800000 */
[----:B------:R-:W-:-:S04]  /*0560*/  UIADD3 UR10, UPT, UPT, -UR4, 0x100000, URZ ;  /* 0x00100000040a7890 */ /* 0x000fc8000fffe1ff */
[----:B------:R-:W-:Y:S02]  /*0570*/  USHF.L.U32 UR11, UR10, 0xb, URZ ;  /* 0x0000000b0a0b7899 */ /* 0x000fe400080006ff */
[----:B------:R-:W-:Y:S02]  /*0580*/  USHF.L.U32 UR10, UR10, 0x1, URZ ;  /* 0x000000010a0a7899 */ /* 0x000fe400080006ff */
[----:B-1----:R-:W-:Y:S01]  /*0590*/  ULEA UR5, UR5, UR7, 0x18 ;  /* 0x0000000705057291 */ /* 0x002fe2000f8ec0ff */
[----:B------:R-:W1:Y:S11]  /*05a0*/  FENCE.VIEW.ASYNC.S ;  /* 0x00000000000073c6 */ /* 0x000e760000000000 */
[----:B-1----:R1:W2:Y:S01]  /*05b0*/  SYNCS.EXCH.64 URZ, [UR5], UR10 ;  /* 0x0000000a05ff75b2 */ /* 0x0022a20008000100 */
[----:B------:R1:W3:Y:S01]  /*05c0*/  SYNCS.EXCH.64 URZ, [UR5+0x10], UR10 ;  /* 0x0000100a05ff75b2 */ /* 0x0002e20008000100 */
[----:B------:R1:W4:Y:S01]  /*05d0*/  SYNCS.EXCH.64 URZ, [UR5+0x8], UR10 ;  /* 0x0000080a05ff75b2 */ /* 0x0003220008000100 */
[----:B------:R1:W1:Y:S01]  /*05e0*/  SYNCS.EXCH.64 URZ, [UR5+0x18], UR10 ;  /* 0x0000180a05ff75b2 */ /* 0x0002620008000100 */
[----:B------:R-:W-:Y:S01]  /*05f0*/  NOP ;  /* 0x0000000000007918 */ /* 0x000fe20000000000 */
.L_x_9:
[----:B------:R-:W2:Y:S01]  /*0600*/  SHFL.IDX PT, R2, R93, RZ, 0x1f ;  /* 0x00001fff5d027589 */ /* 0x000ea200000e0000 */
[----:B------:R-:W-:Y:S01]  /*0610*/  NOP ;  /* 0x0000000000007918 */ /* 0x000fe20000000000 */
[----:B--2---:R-:W-:-:S13]  /*0620*/  ISETP.NE.AND P0, PT, R2, 0x1, PT ;  /* 0x000000010200780c */ /* 0x004fda0003f05270 */
[----:B------:R-:W-:Y:S05]  /*0630*/  @P0 BRA `(.L_x_10) ;  /* 0x0000000000580947 */ /* 0x000fea0003800000 */
[----:B------:R-:W2:Y:S01]  /*0640*/  S2UR UR7, SR_CgaCtaId ;  /* 0x00000000000779c3 */ /* 0x000ea20000008800 */
[----:B------:R-:W-:Y:S01]  /*0650*/  UMOV UR9, 0x400 ;  /* 0x0000040000097882 */ /* 0x000fe20000000000 */
[----:B-1----:R-:W-:Y:S01]  /*0660*/  UMOV UR5, 0x20 ;  /* 0x0000002000057882 */ /* 0x002fe20000000000 */
[----:B------:R-:W-:Y:S01]  /*0670*/  UMOV UR4, 0x80 ;  /* 0x0000008000047882 */ /* 0x000fe20000000000 */
[----:B------:R-:W-:-:S04]  /*0680*/  UIADD3 UR10, UPT, UPT, -UR5, 0x100000, URZ ;  /* 0x00100000050a7890 */ /* 0x000fc8000fffe1ff */
[----:B------:R-:W-:Y:S02]  /*0690*/  USHF.L.U32 UR11, UR10, 0xb, URZ ;  /* 0x0000000b0a0b7899 */ /* 0x000fe400080006ff */
[----:B------:R-:W-:Y:S02]  /*06a0*/  USHF.L.U32 UR10, UR10, 0x1, URZ ;  /* 0x000000010a0a7899 */ /* 0x000fe400080006ff */
[----:B------:R-:W-:-:S04]  /*06b0*/  UIADD3 UR4, UPT, UPT, -UR4, 0x100000, URZ ;  /* 0x0010000004047890 */ /* 0x000fc8000fffe1ff */
[----:B------:R-:W-:Y:S02]  /*06c0*/  USHF.L.U32 UR5, UR4, 0xb, URZ ;  /* 0x0000000b04057899 */ /* 0x000fe400080006ff */
[----:B------:R-:W-:Y:S01]  /*06d0*/  USHF.L.U32 UR4, UR4, 0x1, URZ ;  /* 0x0000000104047899 */ /* 0x000fe200080006ff */
[----:B------:R-:W-:Y:S01]  /*06e0*/  ELECT P0, URZ, PT ;  /* 0x0000000000ff782f */ /* 0x000fe20003800000 */
[----:B--2---:R-:W-:Y:S01]  /*06f0*/  ULEA UR7, UR7, UR9, 0x18 ;  /* 0x0000000907077291 */ /* 0x004fe2000f8ec0ff */
[----:B------:R-:W1:Y:S11]  /*0700*/  FENCE.VIEW.ASYNC.S ;  /* 0x00000000000073c6 */ /* 0x000e760000000000 */
[----:B-1----:R2:W1:Y:S01]  /*0710*/  SYNCS.EXCH.64 URZ, [UR7+0x20], UR10 ;  /* 0x0000200a07ff75b2 */ /* 0x0024620008000100 */
[----:B------:R2:W1:Y:S01]  /*0720*/  SYNCS.EXCH.64 URZ, [UR7+0x40], UR4 ;  /* 0x0000400407ff75b2 */ /* 0x0004620008000100 */
[----:B------:R2:W1:Y:S01]  /*0730*/  SYNCS.EXCH.64 URZ, [UR7+0x28], UR10 ;  /* 0x0000280a07ff75b2 */ /* 0x0004620008000100 */
[----:B------:R2:W1:Y:S01]  /*0740*/  SYNCS.EXCH.64 URZ, [UR7+0x48], UR4 ;  /* 0x0000480407ff75b2 */ /* 0x0004620008000100 */
[----:B------:R2:W1:Y:S01]  /*0750*/  SYNCS.EXCH.64 URZ, [UR7+0x30], UR10 ;  /* 0x0000300a07ff75b2 */ /* 0x0004620008000100 */
[----:B------:R2:W1:Y:S01]  /*0760*/  SYNCS.EXCH.64 URZ, [UR7+0x50], UR4 ;  /* 0x0000500407ff75b2 */ /* 0x0004620008000100 */
[----:B------:R2:W1:Y:S01]  /*0770*/  SYNCS.EXCH.64 URZ, [UR7+0x38], UR10 ;  /* 0x0000380a07ff75b2 */ /* 0x0004620008000100 */
[----:B------:R2:W1:Y:S02]  /*0780*/  SYNCS.EXCH.64 URZ, [UR7+0x58], UR4 ;  /* 0x0000580407ff75b2 */ /* 0x0004640008000100 */
[----:B--2---:R-:W-:Y:S01]  /*0790*/  NOP ;  /* 0x0000000000007918 */ /* 0x004fe20000000000 */
.L_x_10:
[----:B------:R-:W2:Y:S01]  /*07a0*/  SHFL.IDX PT, R2, R93, RZ, 0x1f ;  /* 0x00001fff5d027589 */ /* 0x000ea200000e0000 */
[----:B------:R-:W-:Y:S01]  /*07b0*/  NOP ;  /* 0x0000000000007918 */ /* 0x000fe20000000000 */
[----:B--2---:R-:W-:-:S13]  /*07c0*/  ISETP.NE.AND P0, PT, R2, 0x3, PT ;  /* 0x000000030200780c */ /* 0x004fda0003f05270 */
[----:B------:R-:W-:Y:S05]  /*07d0*/  @P0 BRA `(.L_x_11) ;  /* 0x0000000000300947 */ /* 0x000fea0003800000 */
[----:B-1----:R-:W1:Y:S01]  /*07e0*/  S2UR UR5, SR_CgaCtaId ;  /* 0x00000000000579c3 */ /* 0x002e620000008800 */
        /* <DEDUP_REMOVED lines=8> */
[----:B-1----:R2:W1:Y:S01]  /*0870*/  SYNCS.EXCH.64 URZ, [UR5+0x60], UR10 ;  /* 0x0000600a05ff75b2 */ /* 0x0024620008000100 */
[----:B------:R2:W1:Y:S02]  /*0880*/  SYNCS.EXCH.64 URZ, [UR5+0x68], UR10 ;  /* 0x0000680a05ff75b2 */ /* 0x0004640008000100 */
[----:B--2---:R-:W-:Y:S01]  /*0890*/  NOP ;  /* 0x0000000000007918 */ /* 0x004fe20000000000 */
.L_x_11:
[----:B------:R-:W2:Y:S01]  /*08a0*/  SHFL.IDX PT, R2, R93, RZ, 0x1f ;  /* 0x00001fff5d027589 */ /* 0x000ea200000e0000 */
[----:B------:R-:W-:Y:S01]  /*08b0*/  NOP ;  /* 0x0000000000007918 */ /* 0x000fe20000000000 */
[----:B--2---:R-:W-:-:S13]  /*08c0*/  ISETP.NE.AND P0, PT, R2, 0x4, PT ;  /* 0x000000040200780c */ /* 0x004fda0003f05270 */
[----:B------:R-:W-:Y:S05]  /*08d0*/  @P0 BRA `(.L_x_12) ;  /* 0x00000000004c0947 */ /* 0x000fea0003800000 */
[----:B-1----:R-:W1:Y:S01]  /*08e0*/  S2UR UR5, SR_CgaCtaId ;  /* 0x00000000000579c3 */ /* 0x002e620000008800 */
[----:B------:R-:W-:Y:S01]  /*08f0*/  UMOV UR9, 0x100 ;  /* 0x0000010000097882 */ /* 0x000fe20000000000 */
[----:B------:R-:W-:Y:S01]  /*0900*/  UMOV UR7, 0x400 ;  /* 0x0000040000077882 */ /* 0x000fe20000000000 */
[----:B------:R-:W-:Y:S01]  /*0910*/  USEL UR9, UR9, 0xe0, UP2 ;  /* 0x000000e009097887 */ /* 0x000fe20009000000 */
[----:B------:R-:W-:Y:S01]  /*0920*/  UMOV UR4, 0x1 ;  /* 0x0000000100047882 */ /* 0x000fe20000000000 */
[----:B------:R-:W-:Y:S01]  /*0930*/  ELECT P0, URZ, PT ;  /* 0x0000000000ff782f */ /* 0x000fe20003800000 */
[----:B------:R-:W-:-:S04]  /*0940*/  UIADD3 UR10, UPT, UPT, -UR4, 0x100000, URZ ;  /* 0x00100000040a7890 */ /* 0x000fc8000fffe1ff */
[----:B------:R-:W-:Y:S02]  /*0950*/  USHF.L.U32 UR11, UR10, 0xb, URZ ;  /* 0x0000000b0a0b7899 */ /* 0x000fe400080006ff */
[----:B------:R-:W-:Y:S02]  /*0960*/  USHF.L.U32 UR10, UR10, 0x1, URZ ;  /* 0x000000010a0a7899 */ /* 0x000fe400080006ff */
[----:B------:R-:W-:-:S04]  /*0970*/  UIADD3 UR12, UPT, UPT, -UR9, 0x100000, URZ ;  /* 0x00100000090c7890 */ /* 0x000fc8000fffe1ff */
[----:B------:R-:W-:Y:S02]  /*0980*/  USHF.L.U32 UR13, UR12, 0xb, URZ ;  /* 0x0000000b0c0d7899 */ /* 0x000fe400080006ff */
[----:B------:R-:W-:Y:S02]  /*0990*/  USHF.L.U32 UR12, UR12, 0x1, URZ ;  /* 0x000000010c0c7899 */ /* 0x000fe400080006ff */
[----:B-1----:R-:W-:Y:S01]  /*09a0*/  ULEA UR5, UR5, UR7, 0x18 ;  /* 0x0000000705057291 */ /* 0x002fe2000f8ec0ff */
[----:B------:R-:W1:Y:S11]  /*09b0*/  FENCE.VIEW.ASYNC.S ;  /* 0x00000000000073c6 */ /* 0x000e760000000000 */
[----:B-1----:R2:W1:Y:S01]  /*09c0*/  SYNCS.EXCH.64 URZ, [UR5+0x70], UR10 ;  /* 0x0000700a05ff75b2 */ /* 0x0024620008000100 */
[----:B------:R2:W1:Y:S01]  /*09d0*/  SYNCS.EXCH.64 URZ, [UR5+0x80], UR12 ;  /* 0x0000800c05ff75b2 */ /* 0x0004620008000100 */
[----:B------:R2:W1:Y:S01]  /*09e0*/  SYNCS.EXCH.64 URZ, [UR5+0x78], UR10 ;  /* 0x0000780a05ff75b2 */ /* 0x0004620008000100 */
[----:B------:R2:W1:Y:S02]  /*09f0*/  SYNCS.EXCH.64 URZ, [UR5+0x88], UR12 ;  /* 0x0000880c05ff75b2 */ /* 0x0004640008000100 */
[----:B--2---:R-:W-:Y:S01]  /*0a00*/  NOP ;  /* 0x0000000000007918 */ /* 0x004fe20000000000 */
.L_x_12:
        /* <DEDUP_REMOVED lines=26> */
.L_x_13:
        /* <DEDUP_REMOVED lines=18> */
.L_x_14:
[----:B-1----:R-:W1:Y:S01]  /*0cd0*/  S2UR UR5, SR_CTAID.X ;  /* 0x00000000000579c3 */ /* 0x002e620000002500 */
[----:B------:R-:W-:-:S05]  /*0ce0*/  CS2R.32 R87, SR_CgaSize ;  /* 0x0000000000577805 */ /* 0x000fca0000008a00 */
[----:B------:R-:W-:-:S05]  /*0cf0*/  IMAD R87, R87, -0xa0, RZ ;  /* 0xffffff6057577824 */ /* 0x000fca00078e02ff */
[----:B------:R-:W-:-:S14]  /*0d00*/  R2UR UR9, R87 ;  /* 0x00000000570972ca */ /* 0x000fdc00000e0000 */
[----:B------:R-:W2:Y:S01]  /*0d10*/  LDCU UR9, c[0x0][UR9+0x2b0] ;  /* 0x00005600090977ac */ /* 0x000ea20008000800 */
[----:B------:R-:W-:Y:S01]  /*0d20*/  NOP ;  /* 0x0000000000007918 */ /* 0x000fe20000000000 */
[----:B------:R-:W-:-:S05]  /*0d30*/  CS2R.32 R87, SR_CgaSize ;  /* 0x0000000000577805 */ /* 0x000fca0000008a00 */
[----:B------:R-:W-:-:S05]  /*0d40*/  IMAD R87, R87, -0xa0, RZ ;  /* 0xffffff6057577824 */ /* 0x000fca00078e02ff */
[----:B------:R-:W-:-:S14]  /*0d50*/  R2UR UR7, R87 ;  /* 0x00000000570772ca */ /* 0x000fdc00000e0000 */
[----:B------:R-:W3:Y:S01]  /*0d60*/  LDCU UR7, c[0x0][UR7+0x2b4] ;  /* 0x00005680070777ac */ /* 0x000ee20008000800 */
[----:B------:R-:W4:Y:S08]  /*0d70*/  S2UR UR4, SR_CTAID.Y ;  /* 0x00000000000479c3 */ /* 0x000f300000002600 */
[----:B------:R-:W3:Y:S01]  /*0d80*/  LDC R10, c[0x0][0xb24] ;  /* 0x0002c900ff0a7b82 */ /* 0x000ee20000000800 */
[----:B-1----:R-:W-:-:S02]  /*0d90*/  I2FP.F32.U32 R87, UR5 ;  /* 0x0000000500577c45 */ /* 0x002fc40008201000 */
[----:B------:R-:W-:-:S05]  /*0da0*/  CS2R.32 R3, SR_CgaSize ;  /* 0x0000000000037805 */ /* 0x000fca0000008a00 */
[----:B------:R-:W-:-:S06]  /*0db0*/  IMAD R3, R3, -0xa0, RZ ;  /* 0xffffff6003037824 */ /* 0x000fcc00078e02ff */
[----:B------:R-:W1:Y:S01]  /*0dc0*/  LDC R3, c[0x0][R3+0x2a0] ;  /* 0x0000a80003037b82 */ /* 0x000e620000000800 */
[----:B------:R-:W-:Y:S01]  /*0dd0*/  MOV R15, UR5 ;  /* 0x00000005000f7c02 */ /* 0x000fe20008000f00 */
[----:B--2---:R-:W-:Y:S01]  /*0de0*/  FMUL R87, R87, UR9 ;  /* 0x0000000957577c20 */ /* 0x004fe20008400000 */
[----:B----4-:R-:W-:Y:S02]  /*0df0*/  I2FP.F32.U32 R86, UR4 ;  /* 0x0000000400567c45 */ /* 0x010fe40008201000 */
[----:B------:R-:W-:-:S05]  /*0e00*/  CS2R.32 R2, SR_CgaSize ;  /* 0x0000000000027805 */ /* 0x000fca0000008a00 */
[----:B------:R-:W-:-:S06]  /*0e10*/  IMAD R2, R2, -0xa0, RZ ;  /* 0xffffff6002027824 */ /* 0x000fcc00078e02ff */
[----:B------:R-:W2:Y:S01]  /*0e20*/  LDC R2, c[0x0][R2+0x2a4] ;  /* 0x0000a90002027b82 */ /* 0x000ea20000000800 */
[----:B------:R-:W-:Y:S01]  /*0e30*/  MOV R14, UR4 ;  /* 0x00000004000e7c02 */ /* 0x000fe20008000f00 */
[----:B------:R-:W4:Y:S01]  /*0e40*/  F2I.U32.TRUNC.NTZ R87, R87 ;  /* 0x0000005700577305 */ /* 0x000f22000020f000 */
[----:B---3--:R-:W-:-:S05]  /*0e50*/  FMUL R86, R86, UR7 ;  /* 0x0000000756567c20 */ /* 0x008fca0008400000 */
[----:B------:R-:W-:Y:S01]  /*0e60*/  BAR.SYNC.DEFER_BLOCKING 0x0 ;  /* 0x0000000000007b1d */ /* 0x000fe20000010000 */
[----:B------:R-:W-:-:S05]  /*0e70*/  ISETP.GE.AND P0, PT, R10, 0x1, PT ;  /* 0x000000010a00780c */ /* 0x000fca0003f06270 */
[----:B------:R-:W3:Y:S02]  /*0e80*/  F2I.U32.TRUNC.NTZ R86, R86 ;  /* 0x0000005600567305 */ /* 0x000ee4000020f000 */
[----:B------:R-:W2:Y:S01]  /*0e90*/  S2UR UR36, SR_CTAID.Z ;  /* 0x00000000002479c3 */ /* 0x000ea20000002700 */
[----:B----4-:R-:W-:-:S05]  /*0ea0*/  IADD3 R87, PT, PT, -R87, RZ, RZ ;  /* 0x000000ff57577210 */ /* 0x010fca0007ffe1ff */
[----:B-1----:R-:W-:Y:S01]  /*0eb0*/  IMAD R87, R3, R87, UR5 ;  /* 0x0000000503577e24 */ /* 0x002fe2000f8e0257 */
[----:B---3--:R-:W-:-:S05]  /*0ec0*/  IADD3 R86, PT, PT, -R86, RZ, RZ ;  /* 0x000000ff56567210 */ /* 0x008fca0007ffe1ff */
[----:B--2---:R-:W-:Y:S01]  /*0ed0*/  IMAD R86, R2, R86, UR4 ;  /* 0x0000000402567e24 */ /* 0x004fe2000f8e0256 */
[----:B------:R-:W-:Y:S06]  /*0ee0*/  @!P0 BRA `(.L_x_15) ;  /* 0x0000000000b88947 */ /* 0x000fec0003800000 */
[----:B------:R-:W1:Y:S01]  /*0ef0*/  LDC.64 R4, c[0x0][0xb18] ;  /* 0x0002c600ff047b82 */ /* 0x000e620000000a00 */
[----:B------:R-:W-:-:S07]  /*0f00*/  ISETP.NE.AND P0, PT, R10, 0x1, PT ;  /* 0x000000010a00780c */ /* 0x000fce0003f05270 */
[----:B------:R-:W2:Y:S08]  /*0f10*/  LDC R9, c[0x0][0xb0c] ;  /* 0x0002c300ff097b82 */ /* 0x000eb00000000800 */
[----:B------:R-:W3:Y:S08]  /*0f20*/  LDC R12, c[0x0][0x370] ;  /* 0x0000dc00ff0c7b82 */ /* 0x000ef00000000800 */
[----:B------:R-:W4:Y:S01]  /*0f30*/  LDC R11, c[0x0][0x374] ;  /* 0x0000dd00ff0b7b82 */ /* 0x000f220000000800 */
[----:B-1----:R-:W-:-:S07]  /*0f40*/  ISETP.NE.AND P1, PT, R4, 0x1, PT ;  /* 0x000000010400780c */ /* 0x002fce0003f25270 */
[----:B------:R-:W3:Y:S01]  /*0f50*/  LDC.64 R6, c[0x0][0xb10] ;  /* 0x0002c400ff067b82 */ /* 0x000ee20000000a00 */
[----:B--2---:R-:W-:-:S07]  /*0f60*/  ISETP.NE.AND P2, PT, R9, 0x1, PT ;  /* 0x000000010900780c */ /* 0x004fce0003f45270 */
[----:B------:R-:W1:Y:S08]  /*0f70*/  LDC R8, c[0x0][0xb20] ;  /* 0x0002c800ff087b82 */ /* 0x000e700000000800 */
[----:B------:R-:W2:Y:S01]  /*0f80*/  LDC.64 R2, c[0x0][0xb28] ;  /* 0x0002ca00ff027b82 */ /* 0x000ea20000000a00 */
[----:B----4-:R-:W-:-:S04]  /*0f90*/  IMAD.HI.U32 R13, R11, R5, RZ ;  /* 0x000000050b0d7227 */ /* 0x010fc800078e00ff */
[----:B------:R-:W-:-:S04]  /*0fa0*/  IMAD.HI.U32 R5, R14, R5, RZ ;  /* 0x000000050e057227 */ /* 0x000fc800078e00ff */
[----:B---3--:R-:W-:-:S05]  /*0fb0*/  IMAD.HI.U32 R16, R12, R6, RZ ;  /* 0x000000060c107227 */ /* 0x008fca00078e00ff */
[-C--:B------:R-:W-:Y:S01]  /*0fc0*/  @P2 SHF.R.U32.HI R12, RZ, R7.reuse, R16 ;  /* 0x00000007ff0c2219 */ /* 0x080fe20000011610 */
[----:B------:R-:W-:Y:S01]  /*0fd0*/  IMAD.HI.U32 R16, R15, R6, RZ ;  /* 0x000000060f107227 */ /* 0x000fe200078e00ff */
[-C--:B-1----:R-:W-:Y:S02]  /*0fe0*/  @P1 SHF.R.U32.HI R11, RZ, R8.reuse, R13 ;  /* 0x00000008ff0b1219 */ /* 0x082fe4000001160d */
[----:B------:R-:W-:Y:S02]  /*0ff0*/  SHF.R.U32.HI R5, RZ, R8, R5 ;  /* 0x00000008ff057219 */ /* 0x000fe40000011605 */
[----:B------:R-:W-:Y:S02]  /*1000*/  SHF.R.U32.HI R16, RZ, R7, R16 ;  /* 0x00000007ff107219 */ /* 0x000fe40000011610 */
[----:B------:R-:W-:Y:S01]  /*1010*/  SEL R5, R14, R5, !P1 ;  /* 0x000000050e057207 */ /* 0x000fe20004800000 */
[----:B--2---:R-:W-:Y:S01]  /*1020*/  IMAD.HI.U32 R13, R11, R2, RZ ;  /* 0x000000020b0d7227 */ /* 0x004fe200078e00ff */
[----:B------:R-:W-:-:S03]  /*1030*/  SEL R16, R15, R16, !P2 ;  /* 0x000000100f107207 */ /* 0x000fc60005000000 */
[----:B------:R-:W-:Y:S01]  /*1040*/  IMAD.HI.U32 R6, R12, R2, RZ ;  /* 0x000000020c067227 */ /* 0x000fe200078e00ff */
[----:B------:R-:W-:-:S04]  /*1050*/  @P0 SHF.R.U32.HI R11, RZ, R3, R13 ;  /* 0x00000003ff0b0219 */ /* 0x000fc8000001160d */
[----:B------:R-:W-:Y:S01]  /*1060*/  @P0 SHF.R.U32.HI R12, RZ, R3, R6 ;  /* 0x00000003ff0c0219 */ /* 0x000fe20000011606 */
[----:B------:R-:W-:-:S04]  /*1070*/  IMAD R11, R11, R10, RZ ;  /* 0x0000000a0b0b7224 */ /* 0x000fc800078e02ff */
[----:B------:R-:W-:Y:S01]  /*1080*/  IMAD R6, R12, R10, RZ ;  /* 0x0000000a0c067224 */ /* 0x000fe200078e02ff */
[----:B------:R-:W-:-:S04]  /*1090*/  ISETP.GE.AND P1, PT, R5, R11, PT ;  /* 0x0000000b0500720c */ /* 0x000fc80003f26270 */
[----:B------:R-:W-:Y:S01]  /*10a0*/  ISETP.GE.OR P1, PT, R16, R6, P1 ;  /* 0x000000061000720c */ /* 0x000fe20000f26670 */
[----:B------:R-:W-:-:S05]  /*10b0*/  IMAD.HI.U32 R6, R5, R2, RZ ;  /* 0x0000000205067227 */ /* 0x000fca00078e00ff */
[----:B------:R-:W-:-:S04]  /*10c0*/  SHF.R.U32.HI R6, RZ, R3, R6 ;  /* 0x00000003ff067219 */ /* 0x000fc80000011606 */
[----:B------:R-:W-:-:S03]  /*10d0*/  SEL R6, R5, R6, !P0 ;  /* 0x0000000605067207 */ /* 0x000fc60004000000 */
[----:B------:R-:W-:Y:S01]  /*10e0*/  @!P1 IMAD.HI.U32 R7, R16, R2, RZ ;  /* 0x0000000210079227 */ /* 0x000fe200078e00ff */
[----:B------:R-:W-:-:S04]  /*10f0*/  IADD3 R2, PT, PT, -R6, RZ, RZ ;  /* 0x000000ff06027210 */ /* 0x000fc80007ffe1ff */
[----:B------:R-:W-:Y:S01]  /*1100*/  @!P1 SHF.R.U32.HI R3, RZ, R3, R7 ;  /* 0x00000003ff039219 */ /* 0x000fe20000011607 */
[----:B------:R-:W-:Y:S01]  /*1110*/  IMAD R2, R10, R2, R5 ;  /* 0x000000020a027224 */ /* 0x000fe200078e0205 */
[----:B------:R-:W-:Y:S02]  /*1120*/  IADD3 R7, PT, PT, -R5, RZ, RZ ;  /* 0x000000ff05077210 */ /* 0x000fe40007ffe1ff */
[----:B------:R-:W-:-:S03]  /*1130*/  @!P1 SEL R3, R16, R3, !P0 ;  /* 0x0000000310039207 */ /* 0x000fc60004000000 */
[----:B------:R-:W-:Y:S02]  /*1140*/  IMAD R7, R4, R7, R14 ;  /* 0x0000000704077224 */ /* 0x000fe400078e020e */
[--C-:B------:R-:W-:Y:S02]  /*1150*/  @!P1 IMAD.IADD R6, R6, 0x1, -R3.reuse ;  /* 0x0000000106069824 */ /* 0x100fe400078e0a03 */
[----:B------:R-:W-:Y:S01]  /*1160*/  @!P1 IMAD R3, R2, R12, R3 ;  /* 0x0000000c02039224 */ /* 0x000fe200078e0203 */
[----:B------:R-:W-:Y:S01]  /*1170*/  IADD3 R2, PT, PT, -R16, RZ, RZ ;  /* 0x000000ff10027210 */ /* 0x000fe20007ffe1ff */
[----:B------:R-:W-:Y:S02]  /*1180*/  @!P1 IMAD R5, R6, R10, R16 ;  /* 0x0000000a06059224 */ /* 0x000fe400078e0210 */
[----:B------:R-:W-:Y:S02]  /*1190*/  @!P1 IMAD.MOV.U32 R16, RZ, RZ, R3 ;  /* 0x000000ffff109224 */ /* 0x000fe400078e0003 */
[----:B------:R-:W-:-:S02]  /*11a0*/  IMAD R2, R9, R2, R15 ;  /* 0x0000000209027224 */ /* 0x000fc400078e020f */
[----:B------:R-:W-:Y:S02]  /*11b0*/  IMAD R14, R5, R4, R7 ;  /* 0x00000004050e7224 */ /* 0x000fe400078e0207 */
[----:B------:R-:W-:Y:S02]  /*11c0*/  IMAD R15, R16, R9, R2 ;  /* 0x00000009100f7224 */ /* 0x000fe400078e0202 */
.L_x_15:
[----:B------:R-:W1:Y:S01]  /*11d0*/  LDCU UR4, c[0x0][0xb30] ;  /* 0x00016600ff0477ac */ /* 0x000e620008000800 */
[----:B------:R-:W2:Y:S08]  /*11e0*/  S2UR UR37, SR_CgaCtaId ;  /* 0x00000000002579c3 */ /* 0x000eb00000008800 */
[----:B------:R-:W3:Y:S01]  /*11f0*/  LDC R40, c[0x0][0xb24] ;  /* 0x0002c900ff287b82 */ /* 0x000ee20000000800 */
[----:B-1----:R-:W-:-:S09]  /*1200*/  UISETP.NE.AND UP1, UPT, UR4, 0x1, UPT ;  /* 0x000000010400788c */ /* 0x002fd2000bf25270 */
[----:B--2---:R-:W-:Y:S05]  /*1210*/  BRA.U UP1, `(.L_x_16) ;  /* 0x0000000101407547 */ /* 0x004fea000b800000 */
[----:B------:R-:W1:Y:S08]  /*1220*/  LDC.64 R4, c[0x0][0xb10] ;  /* 0x0002c400ff047b82 */ /* 0x000e700000000a00 */
[----:B------:R-:W2:Y:S08]  /*1230*/  LDC.64 R2, c[0x0][0xb18] ;  /* 0x0002c600ff027b82 */ /* 0x000eb00000000a00 */
[----:B------:R-:W4:Y:S08]  /*1240*/  LDC R6, c[0x0][0xb20] ;  /* 0x0002c800ff067b82 */ /* 0x000f300000000800 */
[----:B------:R-:W3:Y:S01]  /*1250*/  LDC R7, c[0x0][0xb0c] ;  /* 0x0002c300ff077b82 */ /* 0x000ee20000000800 */
[----:B-1----:R-:W-:-:S05]  /*1260*/  IMAD.HI.U32 R4, R15, R4, RZ ;  /* 0x000000040f047227 */ /* 0x002fca00078e00ff */
[----:B------:R-:W-:Y:S01]  /*1270*/  SHF.R.U32.HI R4, RZ, R5, R4 ;  /* 0x00000005ff047219 */ /* 0x000fe20000011604 */
[----:B--2---:R-:W-:Y:S01]  /*1280*/  IMAD.HI.U32 R3, R14, R3, RZ ;  /* 0x000000030e037227 */ /* 0x004fe200078e00ff */
[----:B------:R-:W-:-:S04]  /*1290*/  ISETP.NE.AND P0, PT, R2, 0x1, PT ;  /* 0x000000010200780c */ /* 0x000fc80003f05270 */
[----:B----4-:R-:W-:-:S04]  /*12a0*/  SHF.R.U32.HI R3, RZ, R6, R3 ;  /* 0x00000006ff037219 */ /* 0x010fc80000011603 */
[----:B------:R-:W-:Y:S02]  /*12b0*/  SEL R3, R14, R3, !P0 ;  /* 0x000000030e037207 */ /* 0x000fe40004000000 */
[----:B---3--:R-:W-:-:S04]  /*12c0*/  ISETP.NE.AND P1, PT, R7, 0x1, PT ;  /* 0x000000010700780c */ /* 0x008fc80003f25270 */
[----:B------:R-:W-:-:S05]  /*12d0*/  SEL R4, R15, R4, !P1 ;  /* 0x000000040f047207 */ /* 0x000fca0004800000 */
[----:B------:R-:W-:Y:S02]  /*12e0*/  IMAD.IADD R5, R3, 0x1, -R4 ;  /* 0x0000000103057824 */ /* 0x000fe400078e0a04 */
[----:B------:R-:W-:Y:S02]  /*12f0*/  IMAD.IADD R3, R4, 0x1, -R3 ;  /* 0x0000000104037824 */ /* 0x000fe400078e0a03 */
[----:B------:R-:W-:Y:S02]  /*1300*/  IMAD R15, R5, R7, R15 ;  /* 0x00000007050f7224 */ /* 0x000fe400078e020f */
[----:B------:R-:W-:-:S07]  /*1310*/  IMAD R14, R3, R2, R14 ;  /* 0x00000002030e7224 */ /* 0x000fce00078e020e */
.L_x_16:
[----:B------:R-:W-:Y:S01]  /*1320*/  BAR.SYNC.DEFER_BLOCKING 0x0 ;  /* 0x0000000000007b1d */ /* 0x000fe20000010000 */
[----:B------:R-:W-:Y:S01]  /*1330*/  UISETP.NE.AND UP1, UPT, UR8, 0x2, UPT ;  /* 0x000000020800788c */ /* 0x000fe2000bf25270 */
[----:B------:R-:W-:Y:S02]  /*1340*/  ISETP.NE.OR P5, PT, R0, 0x2, !P5 ;  /* 0x000000020000780c */ /* 0x000fe40006fa5670 */
[----:B------:R-:W-:-:S06]  /*1350*/  LOP3.LUT R2, R101, 0x1f, RZ, 0xc0, !PT ;  /* 0x0000001f65027812 */ /* 0x000fcc00078ec0ff */
[----:B------:R-:W-:Y:S05]  /*1360*/  BRA.U UP1, `(.L_x_17) ;  /* 0x0000001101147547 */ /* 0x000fea000b800000 */
[----:B------:R-:W1:Y:S01]  /*1370*/  LDCU UR13, c[0x0][0x38c] ;  /* 0x00007180ff0d77ac */ /* 0x000e620008000800 */
[----:B------:R-:W2:Y:S01]  /*1380*/  LDC R8, c[0x0][0x370] ;  /* 0x0000dc00ff087b82 */ /* 0x000ea20000000800 */
[----:B------:R-:W-:Y:S01]  /*1390*/  PLOP3.LUT P1, PT, PT, PT, UP2, 0x80, 0x8 ;  /* 0x000000000008781c */ /* 0x000fe20003f2f028 */
[----:B------:R-:W-:Y:S01]  /*13a0*/  IMAD.MOV.U32 R17, RZ, RZ, 0x1 ;  /* 0x00000001ff117424 */ /* 0x000fe200078e00ff */
[----:B------:R-:W-:Y:S01]  /*13b0*/  ISETP.EQ.OR P4, PT, R2, RZ, P5 ;  /* 0x000000ff0200720c */ /* 0x000fe20002f82670 */
[----:B------:R-:W-:Y:S01]  /*13c0*/  IMAD.MOV.U32 R16, RZ, RZ, RZ ;  /* 0x000000ffff107224 */ /* 0x000fe200078e00ff */
[----:B------:R-:W-:Y:S02]  /*13d0*/  PLOP3.LUT P1, PT, P1, PT, PT, 0x8, 0x80 ;  /* 0x000000000080781c */ /* 0x000fe40000f2e170 */
[----:B------:R-:W-:Y:S01]  /*13e0*/  CS2R R12, SRZ ;  /* 0x00000000000c7805 */ /* 0x000fe2000001ff00 */
[----:B------:R-:W-:Y:S01]  /*13f0*/  IMAD.MOV.U32 R11, RZ, RZ, 0x1 ;  /* 0x00000001ff0b7424 */ /* 0x000fe200078e00ff */
[----:B------:R-:W4:Y:S01]  /*1400*/  LDC R0, c[0x0][0x374] ;  /* 0x0000dd00ff007b82 */ /* 0x000f220000000800 */
[----:B------:R-:W2:Y:S01]  /*1410*/  LDCU.64 UR22, c[0x0][0x348] ;  /* 0x00006900ff1677ac */ /* 0x000ea20008000a00 */
[----:B------:R-:W-:Y:S01]  /*1420*/  UMOV UR6, URZ ;  /* 0x000000ff00067c82 */ /* 0x000fe20008000000 */
[----:B-1----:R-:W-:-:S04]  /*1430*/  UIADD3 UR5, UPT, UPT, UR13, 0x3f, URZ ;  /* 0x0000003f0d057890 */ /* 0x002fc8000fffe0ff */
[----:B------:R-:W-:-:S04]  /*1440*/  USHF.R.S32.HI UR4, URZ, 0x1f, UR5 ;  /* 0x0000001fff047899 */ /* 0x000fc80008011405 */
[----:B------:R-:W-:-:S04]  /*1450*/  ULEA.HI UR4, UR4, UR5, URZ, 0x6 ;  /* 0x0000000504047291 */ /* 0x000fc8000f8f30ff */
[----:B------:R-:W-:Y:S02]  /*1460*/  USHF.R.S32.HI UR15, URZ, 0x6, UR4 ;  /* 0x00000006ff0f7899 */ /* 0x000fe40008011404 */
[----:B------:R-:W-:Y:S02]  /*1470*/  UIADD3 UR4, UPT, UPT, UR13, -0x1, URZ ;  /* 0xffffffff0d047890 */ /* 0x000fe4000fffe0ff */
[----:B------:R-:W-:Y:S02]  /*1480*/  UISETP.LT.U32.AND UP0, UPT, UR15, 0x2, UPT ;  /* 0x000000020f00788c */ /* 0x000fe4000bf01070 */
[----:B------:R-:W-:Y:S02]  /*1490*/  UISETP.GE.U32.AND UP1, UPT, UR4, -0x7f, UPT ;  /* 0xffffff810400788c */ /* 0x000fe4000bf26070 */
[----:B------:R-:W-:Y:S02]  /*14a0*/  USEL UR14, UR15, 0x2, UP0 ;  /* 0x000000020f0e7887 */ /* 0x000fe40008000000 */
[----:B------:R-:W-:-:S02]  /*14b0*/  UIADD3 UR13, UPT, UPT, UR13, 0x7e, URZ ;  /* 0x0000007e0d0d7890 */ /* 0x000fc4000fffe0ff */
[----:B------:R-:W-:Y:S02]  /*14c0*/  UIADD3 UR5, UPT, UPT, UR14, -0x1, URZ ;  /* 0xffffffff0e057890 */ /* 0x000fe4000fffe0ff */
[----:B------:R-:W-:-:S03]  /*14d0*/  UIADD3 UR7, UPT, UPT, UR15, -UR14, URZ ;  /* 0x8000000e0f077290 */ /* 0x000fc6000fffe0ff */
[----:B------:R-:W-:-:S04]  /*14e0*/  @UP1 UIADD3 UR5, UPT, UPT, UR14, URZ, URZ ;  /* 0x000000ff0e051290 */ /* 0x000fc8000fffe0ff */
[----:B--2---:R-:W-:-:S12]  /*14f0*/  UIADD3 UR5, UPT, UPT, UR5, 0x1, URZ ;  /* 0x0000000105057890 */ /* 0x004fd8000fffe0ff */
.L_x_35:
[----:B------:R-:W-:Y:S01]  /*1500*/  UISETP.NE.AND UP0, UPT, UR37, URZ, UPT ;  /* 0x000000ff2500728c */ /* 0x000fe2000bf05270 */
[----:B------:R-:W1:Y:S08]  /*1510*/  S2UR UR37, SR_CgaCtaId ;  /* 0x00000000002579c3 */ /* 0x000e700000008800 */
[----:B------:R-:W-:Y:S05]  /*1520*/  BRA.U UP0, `(.L_x_18) ;  /* 0x0000000100347547 */ /* 0x000fea000b800000 */
[----:B------:R-:W2:Y:S01]  /*1530*/  S2R R2, SR_CgaCtaId ;  /* 0x0000000000027919 */ /* 0x000ea20000008800 */
[----:B------:R-:W-:-:S04]  /*1540*/  MOV R3, 0x400 ;  /* 0x0000040000037802 */ /* 0x000fc80000000f00 */
[----:B--2---:R-:W-:Y:S02]  /*1550*/  LEA R2, R2, R3, 0x18 ;  /* 0x0000000302027211 */ /* 0x004fe400078ec0ff */
[----:B------:R-:W-:-:S03]  /*1560*/  SHF.L.U32 R3, R11, 0x1f, RZ ;  /* 0x0000001f0b037819 */ /* 0x000fc600000006ff */
[----:B------:R-:W-:-:S04]  /*1570*/  IMAD R2, R12, 0x8, R2 ;  /* 0x000000080c027824 */ /* 0x000fc800078e0202 */
[----:B------:R-:W2:Y:S02]  /*1580*/  SYNCS.PHASECHK.TRANS64.TRYWAIT P0, [R2+URZ+0xe0], R3 ;  /* 0x0000e003020075a7 */ /* 0x000ea400080011ff */
[----:B--2---:R-:W-:Y:S05]  /*1590*/  @!P0 BRA `(.L_x_19) ;  /* 0x0000007400d88947 */ /* 0x004fea0003800000 */
.L_x_129:
[----:B------:R-:W-:Y:S01]  /*15a0*/  VIADD R12, R12, 0x1 ;  /* 0x000000010c0c7836 */ /* 0x000fe20000000000 */
[----:B------:R2:W-:Y:S04]  /*15b0*/  SYNCS.ARRIVE.TRANS64.A1T0 RZ, [R2+URZ+0xd0], RZ ;  /* 0x0000d0ff02ff79a7 */ /* 0x0005e800081000ff */
[----:B------:R-:W-:-:S04]  /*15c0*/  ISETP.NE.AND P0, PT, R12, 0x2, PT ;  /* 0x000000020c00780c */ /* 0x000fc80003f05270 */
[----:B------:R-:W-:Y:S02]  /*15d0*/  SEL R12, R12, RZ, P0 ;  /* 0x000000ff0c0c7207 */ /* 0x000fe40000000000 */
[----:B--2---:R-:W-:-:S04]  /*15e0*/  SEL R2, RZ, 0x1, P0 ;  /* 0x00000001ff027807 */ /* 0x004fc80000000000 */
[----:B------:R-:W-:-:S07]  /*15f0*/  LOP3.LUT R11, R11, R2, RZ, 0x3c, !PT ;  /* 0x000000020b0b7212 */ /* 0x000fce00078e3cff */
.L_x_18:
[----:B------:R-:W-:Y:S01]  /*1600*/  UMOV UR4, 0x400 ;  /* 0x0000040000047882 */ /* 0x000fe20000000000 */
[----:B------:R-:W-:Y:S01]  /*1610*/  SHF.L.U32 R2, R17, 0x1f, RZ ;  /* 0x0000001f11027819 */ /* 0x000fe200000006ff */
[----:B-1----:R-:W-:Y:S01]  /*1620*/  ULEA UR4, UR37, UR4, 0x18 ;  /* 0x0000000425047291 */ /* 0x002fe2000f8ec0ff */
[----:B------:R-:W-:Y:S01]  /*1630*/  R2UR UR35, R15 ;  /* 0x000000000f2372ca */ /* 0x000fe200000e0000 */
[----:B------:R-:W-:Y:S01]  /*1640*/  UISETP.GE.U32.AND UP0, UPT, UR13, 0x7f, UPT ;  /* 0x0000007f0d00788c */ /* 0x000fe2000bf06070 */
[----:B------:R-:W-:Y:S01]  /*1650*/  R2UR UR11, R14 ;  /* 0x000000000e0b72ca */ /* 0x000fe200000e0000 */
[----:B------:R-:W-:Y:S01]  /*1660*/  ULEA UR8, UR6, UR4, 0x3 ;  /* 0x0000000406087291 */ /* 0x000fe2000f8e18ff */
[----:B------:R-:W-:-:S08]  /*1670*/  UMOV UR24, URZ ;  /* 0x000000ff00187c82 */ /* 0x000fd00008000000 */
[----:B------:R1:W2:Y:S01]  /*1680*/  SYNCS.PHASECHK.TRANS64.TRYWAIT P0, [UR8+0x10], R2 ;  /* 0x00001002ff0075a7 */ /* 0x0002a20008001108 */
[----:B------:R-:W-:Y:S02]  /*1690*/  USHF.L.U32 UR35, UR35, 0x6, URZ ;  /* 0x0000000623237899 */ /* 0x000fe400080006ff */
[----:B------:R-:W-:Y:S01]  /*16a0*/  USHF.L.U32 UR11, UR11, 0x8, URZ ;  /* 0x000000080b0b7899 */ /* 0x000fe200080006ff */
[----:B------:R-:W-:Y:S11]  /*16b0*/  BRA.U !UP0, `(.L_x_20) ;  /* 0x0000000108a87547 */ /* 0x000ff6000b800000 */
[----:B------:R-:W-:Y:S01]  /*16c0*/  UMOV UR16, URZ ;  /* 0x000000ff00107c82 */ /* 0x000fe20008000000 */
[----:B------:R-:W-:-:S05]  /*16d0*/  UMOV UR17, UR6 ;  /* 0x0000000600117c82 */ /* 0x000fca0008000000 */
.L_x_25:
[----:B-1----:R-:W-:Y:S01]  /*16e0*/  ULEA UR33, UR17, UR4, 0x3 ;  /* 0x0000000411217291 */ /* 0x002fe2000f8e18ff */
[----:B--2---:R-:W-:Y:S01]  /*16f0*/  @!P5 MOV R3, 0xa000 ;  /* 0x0000a0000003d802 */ /* 0x004fe20000000f00 */
[----:B--2---:R-:W-:Y:S10]  /*1700*/  @P0 BRA `(.L_x_21) ;  /* 0x00000000000c0947 */ /* 0x004ff40003800000 */
[----:B------:R-:W-:-:S04]  /*1710*/  SHF.L.U32 R4, R17, 0x1f, RZ ;  /* 0x0000001f11047819 */ /* 0x000fc800000006ff */
[----:B------:R-:W2:Y:S02]  /*1720*/  SYNCS.PHASECHK.TRANS64.TRYWAIT P0, [UR33+0x10], R4 ;  /* 0x00001004ff0075a7 */ /* 0x000ea40008001121 */
[----:B--2---:R-:W-:Y:S05]  /*1730*/  @!P0 BRA `(.L_x_22) ;  /* 0x0000007400848947 */ /* 0x004fea0003800000 */
.L_x_21:
[----:B------:R2:W-:Y:S01]  /*1740*/  @!P5 SYNCS.ARRIVE.TRANS64 RZ, [UR33], R3 ;  /* 0x00000003ffffd9a7 */ /* 0x0005e20008000021 */
[----:B------:R-:W-:Y:S04]  /*1750*/  BSSY.RECONVERGENT B0, `(.L_x_23) ;  /* 0x0000003000007945 */ /* 0x000fe80003800200 */
[----:B------:R-:W-:Y:S05]  /*1760*/  @P4 BRA `(.L_x_24) ;  /* 0x0000000000044947 */ /* 0x000fea0003800000 */
[----:B------:R-:W-:Y:S05]  /*1770*/  BPT.TRAP 0x1 ;  /* 0x000000040000795c */ /* 0x000fea0000300000 */
.L_x_24:
[----:B------:R-:W-:Y:S05]  /*1780*/  BSYNC.RECONVERGENT B0 ;  /* 0x0000000000007941 */ /* 0x000fea0003800200 */
.L_x_23:
[----:B------:R-:W-:Y:S02]  /*1790*/  UIADD3 UR6, UPT, UPT, UR17, 0x1, URZ ;  /* 0x0000000111067890 */ /* 0x000fe4000fffe0ff */
[----:B------:R-:W-:Y:S02]  /*17a0*/  ULEA UR32, UR17, UR4, 0xd ;  /* 0x0000000411207291 */ /* 0x000fe4000f8e68ff */
[----:B------:R-:W-:Y:S02]  /*17b0*/  UISETP.NE.AND UP0, UPT, UR6, 0x2, UPT ;  /* 0x000000020600788c */ /* 0x000fe4000bf05270 */
[----:B------:R-:W-:Y:S02]  /*17c0*/  UIADD3 UR26, UP1, UPT, UR22, 0x80, URZ ;  /* 0x00000080161a7890 */ /* 0x000fe4000ff3e0ff */
[----:B------:R-:W-:Y:S02]  /*17d0*/  USEL UR9, URZ, 0x1, UP0 ;  /* 0x00000001ff097887 */ /* 0x000fe40008000000 */
[----:B------:R-:W-:-:S02]  /*17e0*/  USEL UR6, UR6, URZ, UP0 ;  /* 0x000000ff06067287 */ /* 0x000fc40008000000 */
[----:B------:R-:W-:Y:S02]  /*17f0*/  UIADD3 UR20, UP0, UPT, UR22, 0x180, URZ ;  /* 0x0000018016147890 */ /* 0x000fe4000ff1e0ff */
[----:B------:R-:W-:Y:S01]  /*1800*/  ULEA UR8, UR6, UR4, 0x3 ;  /* 0x0000000406087291 */ /* 0x000fe2000f8e18ff */
[----:B------:R-:W-:Y:S01]  /*1810*/  LOP3.LUT R17, R17, UR9, RZ, 0x3c, !PT ;  /* 0x0000000911117c12 */ /* 0x000fe2000f8e3cff */
[----:B------:R-:W-:Y:S02]  /*1820*/  USHF.L.U32 UR34, UR16, 0x6, URZ ;  /* 0x0000000610227899 */ /* 0x000fe400080006ff */
[----:B------:R-:W-:Y:S01]  /*1830*/  UIADD3.X UR27, UPT, UPT, URZ, UR23, URZ, UP1, !UPT ;  /* 0x00000017ff1b7290 */ /* 0x000fe20008ffe4ff */
[----:B-1----:R-:W-:Y:S01]  /*1840*/  SHF.L.U32 R2, R17, 0x1f, RZ ;  /* 0x0000001f11027819 */ /* 0x002fe200000006ff */
[----:B------:R-:W-:Y:S02]  /*1850*/  UIADD3 UR32, UPT, UPT, UR32, 0x8800, URZ ;  /* 0x0000880020207890 */ /* 0x000fe4000fffe0ff */
[----:B------:R-:W-:Y:S01]  /*1860*/  UIADD3.X UR21, UPT, UPT, URZ, UR23, URZ, UP0, !UPT ;  /* 0x00000017ff157290 */ /* 0x000fe200087fe4ff */
[----:B------:R1:W1:Y:S01]  /*1870*/  SYNCS.PHASECHK.TRANS64.TRYWAIT P0, [UR8+0x10], R2 ;  /* 0x00001002ff0075a7 */ /* 0x0002620008001108 */
[----:B------:R-:W-:Y:S01]  /*1880*/  ULEA UR8, UR17, UR4, 0xf ;  /* 0x0000000411087291 */ /* 0x000fe2000f8e78ff */
[----:B------:R-:W-:Y:S01]  /*1890*/  UMOV UR18, 0x0 ;  /* 0x0000000000127882 */ /* 0x000fe20000000000 */
[----:B------:R-:W-:-:S02]  /*18a0*/  UMOV UR19, 0x10000000 ;  /* 0x1000000000137882 */ /* 0x000fc40000000000 */
[----:B------:R-:W-:Y:S01]  /*18b0*/  UIADD3 UR8, UPT, UPT, UR8, 0xc800, URZ ;  /* 0x0000c80008087890 */ /* 0x000fe2000fffe0ff */
[----:B------:R1:W-:Y:S01]  /*18c0*/  UTMALDG.3D [UR32], [UR26], desc[UR18] ;  /* 0x000012201a0075b4 */ /* 0x0003e20008011000 */
[----:B------:R-:W-:Y:S01]  /*18d0*/  UMOV UR12, UR36 ;  /* 0x00000024000c7c82 */ /* 0x000fe20008000000 */
[----:B------:R-:W-:Y:S01]  /*18e0*/  UMOV UR9, UR33 ;  /* 0x0000002100097c82 */ /* 0x000fe20008000000 */
[----:B------:R-:W-:Y:S01]  /*18f0*/  UMOV UR10, UR34 ;  /* 0x00000022000a7c82 */ /* 0x000fe20008000000 */
[----:B------:R-:W-:Y:S01]  /*1900*/  UIADD3 UR16, UPT, UPT, UR16, 0x1, URZ ;  /* 0x0000000110107890 */ /* 0x000fe2000fffe0ff */
[----:B------:R-:W-:Y:S01]  /*1910*/  UMOV UR24, UR5 ;  /* 0x0000000500187c82 */ /* 0x000fe20008000000 */
[----:B------:R-:W-:Y:S02]  /*1920*/  UMOV UR17, UR6 ;  /* 0x0000000600117c82 */ /* 0x000fe40008000000 */
[----:B------:R1:W-:Y:S01]  /*1930*/  UTMALDG.3D [UR8], [UR20], desc[UR18] ;  /* 0x00001208140075b4 */ /* 0x0003e20008011000 */
[----:B------:R-:W-:-:S09]  /*1940*/  UISETP.NE.AND UP0, UPT, UR16, UR5, UPT ;  /* 0x000000051000728c */ /* 0x000fd2000bf05270 */
[----:B------:R-:W-:Y:S05]  /*1950*/  BRA.U UP0, `(.L_x_25) ;  /* 0xfffffffd00607547 */ /* 0x000fea000b83ffff */
.L_x_20:
[----:B-1----:R-:W-:Y:S01]  /*1960*/  ULEA UR8, UR6, UR4, 0x3 ;  /* 0x0000000406087291 */ /* 0x002fe2000f8e18ff */
[----:B------:R-:W-:Y:S01]  /*1970*/  SHF.L.U32 R2, R17, 0x1f, RZ ;  /* 0x0000001f11027819 */ /* 0x000fe200000006ff */
[----:B------:R-:W-:Y:S01]  /*1980*/  @!P1 SYNCS.ARRIVE.TRANS64.A1T0 RZ, [UR4+0x68], RZ ;  /* 0x000068ffffff99a7 */ /* 0x000fe20008100004 */
[----:B------:R-:W-:-:S06]  /*1990*/  UISETP.GT.AND UP0, UPT, UR15, UR14, UPT ;  /* 0x0000000e0f00728c */ /* 0x000fcc000bf04270 */
[----:B--2---:R1:W2:Y:S03]  /*19a0*/  SYNCS.PHASECHK.TRANS64.TRYWAIT P0, [UR8+0x10], R2 ;  /* 0x00001002ff0075a7 */ /* 0x0042a60008001108 */
[----:B------:R-:W-:Y:S05]  /*19b0*/  BRA.U !UP0, `(.L_x_26) ;  /* 0x0000000108ac7547 */ /* 0x000fea000b800000 */
[----:B------:R-:W-:Y:S01]  /*19c0*/  UIADD3 UR21, UPT, UPT, UR7, UR24, URZ ;  /* 0x0000001807157290 */ /* 0x000fe2000fffe0ff */
[----:B------:R-:W-:-:S11]  /*19d0*/  UMOV UR25, UR6 ;  /* 0x0000000600197c82 */ /* 0x000fd60008000000 */
.L_x_31:
[----:B-1----:R-:W-:Y:S01]  /*19e0*/  ULEA UR17, UR25, UR4, 0x3 ;  /* 0x0000000419117291 */ /* 0x002fe2000f8e18ff */
[----:B--2---:R-:W-:Y:S01]  /*19f0*/  @!P5 MOV R3, 0xa000 ;  /* 0x0000a0000003d802 */ /* 0x004fe20000000f00 */
[----:B--2---:R-:W-:Y:S10]  /*1a00*/  @P0 BRA `(.L_x_27) ;  /* 0x00000000000c0947 */ /* 0x004ff40003800000 */
[----:B------:R-:W-:-:S04]  /*1a10*/  SHF.L.U32 R4, R17, 0x1f, RZ ;  /* 0x0000001f11047819 */ /* 0x000fc800000006ff */
[----:B------:R-:W2:Y:S02]  /*1a20*/  SYNCS.PHASECHK.TRANS64.TRYWAIT P0, [UR17+0x10], R4 ;  /* 0x00001004ff0075a7 */ /* 0x000ea40008001111 */
[----:B--2---:R-:W-:Y:S05]  /*1a30*/  @!P0 BRA `(.L_x_28) ;  /* 0x0000007000dc8947 */ /* 0x004fea0003800000 */
.L_x_27:
[----:B------:R2:W-:Y:S01]  /*1a40*/  @!P5 SYNCS.ARRIVE.TRANS64 RZ, [UR17], R3 ;  /* 0x00000003ffffd9a7 */ /* 0x0005e20008000011 */
[----:B------:R-:W-:Y:S04]  /*1a50*/  BSSY.RECONVERGENT B0, `(.L_x_29) ;  /* 0x0000003000007945 */ /* 0x000fe80003800200 */
[----:B------:R-:W-:Y:S05]  /*1a60*/  @P4 BRA `(.L_x_30) ;  /* 0x0000000000044947 */ /* 0x000fea0003800000 */
[----:B------:R-:W-:Y:S05]  /*1a70*/  BPT.TRAP 0x1 ;  /* 0x000000040000795c */ /* 0x000fea0000300000 */
.L_x_30:
[----:B------:R-:W-:Y:S05]  /*1a80*/  BSYNC.RECONVERGENT B0 ;  /* 0x0000000000007941 */ /* 0x000fea0003800200 */
.L_x_29:
        /* <DEDUP_REMOVED lines=10> */
[----:B------:R-:W-:Y:S01]  /*1b30*/  UIADD3 UR16, UPT, UPT, UR16, 0x8800, URZ ;  /* 0x0000880010107890 */ /* 0x000fe2000fffe0ff */
[----:B-1----:R-:W-:Y:S01]  /*1b40*/  SHF.L.U32 R2, R17, 0x1f, RZ ;  /* 0x0000001f11027819 */ /* 0x002fe200000006ff */
[----:B------:R-:W-:Y:S02]  /*1b50*/  UIADD3.X UR31, UPT, UPT, URZ, UR23, URZ, UP1, !UPT ;  /* 0x00000017ff1f7290 */ /* 0x000fe40008ffe4ff */
[----:B------:R-:W-:Y:S01]  /*1b60*/  UIADD3.X UR29, UPT, UPT, URZ, UR23, URZ, UP0, !UPT ;  /* 0x00000017ff1d7290 */ /* 0x000fe200087fe4ff */
[----:B------:R1:W1:Y:S01]  /*1b70*/  SYNCS.PHASECHK.TRANS64.TRYWAIT P0, [UR8+0x10], R2 ;  /* 0x00001002ff0075a7 */ /* 0x0002620008001108 */
[----:B------:R-:W-:Y:S01]  /*1b80*/  ULEA UR8, UR25, UR4, 0xf ;  /* 0x0000000419087291 */ /* 0x000fe2000f8e78ff */
[----:B------:R-:W-:Y:S01]  /*1b90*/  UMOV UR26, 0x0 ;  /* 0x00000000001a7882 */ /* 0x000fe20000000000 */
[----:B------:R-:W-:-:S02]  /*1ba0*/  UMOV UR27, 0x10000000 ;  /* 0x10000000001b7882 */ /* 0x000fc40000000000 */
[----:B------:R-:W-:Y:S01]  /*1bb0*/  UIADD3 UR8, UPT, UPT, UR8, 0xc800, URZ ;  /* 0x0000c80008087890 */ /* 0x000fe2000fffe0ff */
[----:B------:R-:W-:Y:S01]  /*1bc0*/  UMOV UR19, UR35 ;  /* 0x0000002300137c82 */ /* 0x000fe20008000000 */
[----:B------:R-:W-:Y:S01]  /*1bd0*/  UMOV UR20, UR36 ;  /* 0x0000002400147c82 */ /* 0x000fe20008000000 */
[----:B------:R-:W-:Y:S01]  /*1be0*/  UMOV UR12, UR36 ;  /* 0x00000024000c7c82 */ /* 0x000fe20008000000 */
[----:B------:R-:W-:Y:S01]  /*1bf0*/  UMOV UR9, UR17 ;  /* 0x0000001100097c82 */ /* 0x000fe20008000000 */
[----:B------:R-:W-:Y:S01]  /*1c00*/  UMOV UR10, UR18 ;  /* 0x00000012000a7c82 */ /* 0x000fe20008000000 */
[----:B------:R1:W-:Y:S01]  /*1c10*/  UTMALDG.3D [UR16], [UR30], desc[UR26] ;  /* 0x00001a101e0075b4 */ /* 0x0003e20008011000 */
[----:B------:R-:W-:Y:S01]  /*1c20*/  UIADD3 UR24, UPT, UPT, UR24, 0x1, URZ ;  /* 0x0000000118187890 */ /* 0x000fe2000fffe0ff */
[----:B------:R-:W-:-:S03]  /*1c30*/  UMOV UR25, UR6 ;  /* 0x0000000600197c82 */ /* 0x000fc60008000000 */
[----:B------:R-:W-:Y:S01]  /*1c40*/  UISETP.NE.AND UP0, UPT, UR24, UR21, UPT ;  /* 0x000000151800728c */ /* 0x000fe2000bf05270 */
[----:B------:R1:W-:Y:S08]  /*1c50*/  UTMALDG.3D [UR8], [UR28], desc[UR26] ;  /* 0x00001a081c0075b4 */ /* 0x0003f00008011000 */
[----:B------:R-:W-:Y:S05]  /*1c60*/  BRA.U UP0, `(.L_x_31) ;  /* 0xfffffffd005c7547 */ /* 0x000fea000b83ffff */
.L_x_26:
[C---:B-1----:R-:W-:Y:S01]  /*1c70*/  LEA R2, R16.reuse, UR4, 0x3 ;  /* 0x0000000410027c11 */ /* 0x042fe2000f8e18ff */
[----:B------:R-:W-:Y:S01]  /*1c80*/  NOP ;  /* 0x0000000000007918 */ /* 0x000fe20000000000 */
[----:B--2---:R-:W-:Y:S02]  /*1c90*/  SHF.L.U32 R3, R13, 0x1f, RZ ;  /* 0x0000001f0d037819 */ /* 0x004fe400000006ff */
[----:B------:R-:W-:Y:S02]  /*1ca0*/  LEA R4, R16, UR4, 0x4 ;  /* 0x0000000410047c11 */ /* 0x000fe4000f8e20ff */
[----:B------:R-:W1:Y:S02]  /*1cb0*/  SYNCS.PHASECHK.TRANS64.TRYWAIT P0, [R2+URZ+0x70], R3 ;  /* 0x00007003020075a7 */ /* 0x000e6400080011ff */
[----:B-1----:R-:W-:Y:S05]  /*1cc0*/  @!P0 BRA `(.L_x_32) ;  /* 0x0000007000508947 */ /* 0x002fea0003800000 */
.L_x_132:
[----:B------:R-:W2:Y:S01]  /*1cd0*/  LDS.128 R4, [R4+0x100] ;  /* 0x0001000004047984 */ /* 0x000ea20000000c00 */
[----:B---3--:R-:W-:Y:S01]  /*1ce0*/  ISETP.GE.AND P0, PT, R40, 0x1, PT ;  /* 0x000000012800780c */ /* 0x008fe20003f06270 */
[----:B-1----:R-:W-:Y:S01]  /*1cf0*/  VIADD R2, R2, 0x80 ;  /* 0x0000008002027836 */ /* 0x002fe20000000000 */
[----:B------:R-:W-:Y:S01]  /*1d00*/  @!PT LDS RZ, [RZ] ;  /* 0x00000000fffff984 */ /* 0x000fe20000000800 */
[----:B------:R-:W-:Y:S01]  /*1d10*/  @!PT LDS RZ, [RZ] ;  /* 0x00000000fffff984 */ /* 0x000fe20000000800 */
[----:B------:R-:W-:Y:S01]  /*1d20*/  @!PT LDS RZ, [RZ] ;  /* 0x00000000fffff984 */ /* 0x000fe20000000800 */
[----:B------:R-:W-:Y:S01]  /*1d30*/  @!PT LDS RZ, [RZ] ;  /* 0x00000000fffff984 */ /* 0x000fe20000000800 */
[----:B------:R1:W-:Y:S06]  /*1d40*/  MEMBAR.ALL.CTA ;  /* 0x0000000000007992 */ /* 0x0003ec0000008000 */
[----:B-1----:R-:W1:Y:S01]  /*1d50*/  FENCE.VIEW.ASYNC.S ;  /* 0x00000000000073c6 */ /* 0x002e620000000000 */
[----:B------:R-:W-:-:S04]  /*1d60*/  PRMT R2, RZ, 0x654, R2 ;  /* 0x00000654ff027816 */ /* 0x000fc80000000002 */
[----:B-1----:R1:W-:Y:S01]  /*1d70*/  SYNCS.ARRIVE.TRANS64.RED.A1T0 RZ, [R2+URZ], RZ ;  /* 0x000000ff02ff79a7 */ /* 0x0023e200081004ff */
[----:B--2---:R-:W-:-:S13]  /*1d80*/  LOP3.LUT P2, RZ, R6, 0x1, RZ, 0xc0, !PT ;  /* 0x0000000106ff7812 */ /* 0x004fda000784c0ff */
[----:B------:R-:W-:Y:S01]  /*1d90*/  @P2 SHF.R.U32.HI R3, RZ, 0x10, R5 ;  /* 0x00000010ff032819 */ /* 0x000fe20000011605 */
[----:B------:R-:W-:Y:S01]  /*1da0*/  VOTEU.ANY UP0, P2 ;  /* 0x0000000000ff7886 */ /* 0x000fe20001000100 */
[----:B------:R-:W-:Y:S02]  /*1db0*/  @P2 MOV R10, R4 ;  /* 0x00000004000a2202 */ /* 0x000fe40000000f00 */
[----:B------:R-:W-:Y:S02]  /*1dc0*/  @P2 R2UR.BROADCAST UR8, R3 ;  /* 0x00000000030822ca */ /* 0x000fe400008e0000 */
[----:B------:R-:W-:-:S11]  /*1dd0*/  @P2 LOP3.LUT R9, R5, 0xffff, RZ, 0xc0, !PT ;  /* 0x0000ffff05092812 */ /* 0x000fd600078ec0ff */
[----:B------:R-:W-:Y:S01]  /*1de0*/  @UP0 UMOV UR36, UR8 ;  /* 0x0000000800240c82 */ /* 0x000fe20008000000 */
[----:B-1----:R-:W-:Y:S05]  /*1df0*/  @!P0 BRA `(.L_x_33) ;  /* 0x0000000000b88947 */ /* 0x002fea0003800000 */
[----:B------:R-:W4:Y:S01]  /*1e00*/  LDC.64 R4, c[0x0][0xb18] ;  /* 0x0002c600ff047b82 */ /* 0x000f220000000a00 */
[----:B------:R-:W-:-:S07]  /*1e10*/  ISETP.NE.AND P3, PT, R40, 0x1, PT ;  /* 0x000000012800780c */ /* 0x000fce0003f65270 */
[----:B------:R-:W1:Y:S08]  /*1e20*/  LDC.64 R6, c[0x0][0xb10] ;  /* 0x0002c400ff067b82 */ /* 0x000e700000000a00 */
[----:B------:R-:W2:Y:S08]  /*1e30*/  LDC R14, c[0x0][0xb20] ;  /* 0x0002c800ff0e7b82 */ /* 0x000eb00000000800 */
[----:B------:R-:W3:Y:S01]  /*1e40*/  LDC R15, c[0x0][0xb0c] ;  /* 0x0002c300ff0f7b82 */ /* 0x000ee20000000800 */
[----:B----4-:R-:W-:Y:S01]  /*1e50*/  IMAD.HI.U32 R19, R0, R5, RZ ;  /* 0x0000000500137227 */ /* 0x010fe200078e00ff */
[----:B------:R-:W-:-:S03]  /*1e60*/  ISETP.NE.AND P0, PT, R4, 0x1, PT ;  /* 0x000000010400780c */ /* 0x000fc60003f05270 */
[----:B------:R-:W-:-:S03]  /*1e70*/  IMAD.HI.U32 R5, R9, R5, RZ ;  /* 0x0000000509057227 */ /* 0x000fc600078e00ff */
[----:B------:R-:W4:Y:S01]  /*1e80*/  LDC.64 R2, c[0x0][0xb28] ;  /* 0x0002ca00ff027b82 */ /* 0x000f220000000a00 */
[----:B-1----:R-:W-:-:S04]  /*1e90*/  IMAD.HI.U32 R20, R8, R6, RZ ;  /* 0x0000000608147227 */ /* 0x002fc800078e00ff */
[----:B------:R-:W-:Y:S01]  /*1ea0*/  IMAD.HI.U32 R21, R10, R6, RZ ;  /* 0x000000060a157227 */ /* 0x000fe200078e00ff */
[----:B------:R-:W-:Y:S02]  /*1eb0*/  SHF.R.U32.HI R20, RZ, R7, R20 ;  /* 0x00000007ff147219 */ /* 0x000fe40000011614 */
[-C--:B--2---:R-:W-:Y:S02]  /*1ec0*/  SHF.R.U32.HI R19, RZ, R14.reuse, R19 ;  /* 0x0000000eff137219 */ /* 0x084fe40000011613 */
[----:B------:R-:W-:Y:S02]  /*1ed0*/  SHF.R.U32.HI R5, RZ, R14, R5 ;  /* 0x0000000eff057219 */ /* 0x000fe40000011605 */
[----:B------:R-:W-:Y:S02]  /*1ee0*/  SEL R19, R0, R19, !P0 ;  /* 0x0000001300137207 */ /* 0x000fe40004000000 */
[----:B------:R-:W-:Y:S02]  /*1ef0*/  SHF.R.U32.HI R21, RZ, R7, R21 ;  /* 0x00000007ff157219 */ /* 0x000fe40000011615 */
[----:B---3--:R-:W-:-:S02]  /*1f00*/  ISETP.NE.AND P1, PT, R15, 0x1, PT ;  /* 0x000000010f00780c */ /* 0x008fc40003f25270 */
[----:B------:R-:W-:Y:S02]  /*1f10*/  SEL R5, R9, R5, !P0 ;  /* 0x0000000509057207 */ /* 0x000fe40004000000 */
[----:B------:R-:W-:Y:S02]  /*1f20*/  SEL R20, R8, R20, !P1 ;  /* 0x0000001408147207 */ /* 0x000fe40004800000 */
[----:B------:R-:W-:Y:S01]  /*1f30*/  SEL R21, R10, R21, !P1 ;  /* 0x000000150a157207 */ /* 0x000fe20004800000 */
[----:B----4-:R-:W-:-:S04]  /*1f40*/  IMAD.HI.U32 R18, R19, R2, RZ ;  /* 0x0000000213127227 */ /* 0x010fc800078e00ff */
        /* <DEDUP_REMOVED lines=10> */
[----:B------:R-:W-:-:S04]  /*1ff0*/  @!P0 IMAD.HI.U32 R7, R21, R2, RZ ;  /* 0x0000000215078227 */ /* 0x000fc800078e00ff */
[----:B------:R-:W-:Y:S01]  /*2000*/  IMAD.MOV R2, RZ, RZ, -R6 ;  /* 0x000000ffff027224 */ /* 0x000fe200078e0a06 */
[----:B------:R-:W-:Y:S02]  /*2010*/  @!P0 SHF.R.U32.HI R3, RZ, R3, R7 ;  /* 0x00000003ff038219 */ /* 0x000fe40000011607 */
[----:B------:R-:W-:Y:S01]  /*2020*/  IADD3 R7, PT, PT, -R5, RZ, RZ ;  /* 0x000000ff05077210 */ /* 0x000fe20007ffe1ff */
[----:B------:R-:W-:Y:S01]  /*2030*/  IMAD R2, R40, R2, R5 ;  /* 0x0000000228027224 */ /* 0x000fe200078e0205 */
        /* <DEDUP_REMOVED lines=10> */
.L_x_33:
[----:B------:R-:W1:Y:S02]  /*20e0*/  LDCU UR8, c[0x0][0xb30] ;  /* 0x00016600ff0877ac */ /* 0x000e640008000800 */
[----:B-1----:R-:W-:-:S09]  /*20f0*/  UISETP.NE.AND UP0, UPT, UR8, 0x1, UPT ;  /* 0x000000010800788c */ /* 0x002fd2000bf05270 */
[----:B------:R-:W-:Y:S05]  /*2100*/  BRA.U UP0, `(.L_x_34) ;  /* 0x0000000100407547 */ /* 0x000fea000b800000 */
[----:B------:R-:W1:Y:S08]  /*2110*/  LDC.64 R4, c[0x0][0xb10] ;  /* 0x0002c400ff047b82 */ /* 0x000e700000000a00 */
[----:B------:R-:W2:Y:S08]  /*2120*/  LDC.64 R2, c[0x0][0xb18] ;  /* 0x0002c600ff027b82 */ /* 0x000eb00000000a00 */
[----:B------:R-:W3:Y:S08]  /*2130*/  LDC R6, c[0x0][0xb20] ;  /* 0x0002c800ff067b82 */ /* 0x000ef00000000800 */
[----:B------:R-:W4:Y:S01]  /*2140*/  LDC R7, c[0x0][0xb0c] ;  /* 0x0002c300ff077b82 */ /* 0x000f220000000800 */
[----:B-1----:R-:W-:-:S05]  /*2150*/  IMAD.HI.U32 R4, R10, R4, RZ ;  /* 0x000000040a047227 */ /* 0x002fca00078e00ff */
[----:B------:R-:W-:Y:S01]  /*2160*/  SHF.R.U32.HI R4, RZ, R5, R4 ;  /* 0x00000005ff047219 */ /* 0x000fe20000011604 */
[----:B--2---:R-:W-:Y:S01]  /*2170*/  IMAD.HI.U32 R3, R9, R3, RZ ;  /* 0x0000000309037227 */ /* 0x004fe200078e00ff */
[----:B------:R-:W-:-:S04]  /*2180*/  ISETP.NE.AND P0, PT, R2, 0x1, PT ;  /* 0x000000010200780c */ /* 0x000fc80003f05270 */
[----:B---3--:R-:W-:-:S04]  /*2190*/  SHF.R.U32.HI R3, RZ, R6, R3 ;  /* 0x00000006ff037219 */ /* 0x008fc80000011603 */
[----:B------:R-:W-:Y:S02]  /*21a0*/  SEL R3, R9, R3, !P0 ;  /* 0x0000000309037207 */ /* 0x000fe40004000000 */
[----:B----4-:R-:W-:-:S04]  /*21b0*/  ISETP.NE.AND P1, PT, R7, 0x1, PT ;  /* 0x000000010700780c */ /* 0x010fc80003f25270 */
[----:B------:R-:W-:-:S05]  /*21c0*/  SEL R4, R10, R4, !P1 ;  /* 0x000000040a047207 */ /* 0x000fca0004800000 */
[----:B------:R-:W-:Y:S02]  /*21d0*/  IMAD.IADD R5, R3, 0x1, -R4 ;  /* 0x0000000103057824 */ /* 0x000fe400078e0a04 */
[----:B------:R-:W-:Y:S02]  /*21e0*/  IMAD.IADD R3, R4, 0x1, -R3 ;  /* 0x0000000104037824 */ /* 0x000fe400078e0a03 */
[----:B------:R-:W-:Y:S02]  /*21f0*/  IMAD R10, R5, R7, R10 ;  /* 0x00000007050a7224 */ /* 0x000fe400078e020a */
[----:B------:R-:W-:-:S07]  /*2200*/  IMAD R9, R3, R2, R9 ;  /* 0x0000000203097224 */ /* 0x000fce00078e0209 */
.L_x_34:
[----:B------:R-:W-:Y:S01]  /*2210*/  VIADD R16, R16, 0x1 ;  /* 0x0000000110107836 */ /* 0x000fe20000000000 */
[----:B------:R-:W-:Y:S01]  /*2220*/  PLOP3.LUT P1, PT, PT, PT, PT, 0x80, 0x8 ;  /* 0x000000000008781c */ /* 0x000fe20003f2f070 */
[----:B------:R-:W-:Y:S02]  /*2230*/  IMAD.IADD R15, R10, 0x1, R87 ;  /* 0x000000010a0f7824 */ /* 0x000fe400078e0257 */
[----:B------:R-:W-:Y:S01]  /*2240*/  IMAD.IADD R14, R9, 0x1, R86 ;  /* 0x00000001090e7824 */ /* 0x000fe200078e0256 */
[----:B------:R-:W-:-:S04]  /*2250*/  ISETP.NE.AND P0, PT, R16, 0x2, PT ;  /* 0x000000021000780c */ /* 0x000fc80003f05270 */
[----:B------:R-:W-:Y:S02]  /*2260*/  SEL R2, RZ, 0x1, P0 ;  /* 0x00000001ff027807 */ /* 0x000fe40000000000 */
[----:B------:R-:W-:Y:S02]  /*2270*/  SEL R16, R16, RZ, P0 ;  /* 0x000000ff10107207 */ /* 0x000fe40000000000 */
[----:B------:R-:W-:Y:S01]  /*2280*/  LOP3.LUT R13, R13, R2, RZ, 0x3c, !PT ;  /* 0x000000020d0d7212 */ /* 0x000fe200078e3cff */
[----:B------:R-:W-:Y:S06]  /*2290*/  @P2 BRA `(.L_x_35) ;  /* 0xfffffff000982947 */ /* 0x000fec000383ffff */
[----:B------:R-:W-:Y:S01]  /*22a0*/  UIADD3 UR5, UPT, UPT, UR4, 0x10, URZ ;  /* 0x0000001004057890 */ /* 0x000fe2000fffe0ff */
[----:B------:R-:W-:-:S03]  /*22b0*/  SHF.L.U32 R2, R17, 0x1f, RZ ;  /* 0x0000001f11027819 */ /* 0x000fc600000006ff */
[----:B------:R-:W-:-:S09]  /*22c0*/  ULEA UR4, UR6, UR5, 0x3 ;  /* 0x0000000506047291 */ /* 0x000fd2000f8e18ff */
[----:B------:R-:W1:Y:S02]  /*22d0*/  SYNCS.PHASECHK.TRANS64.TRYWAIT P0, [UR4], R2 ;  /* 0x00000002ff0075a7 */ /* 0x000e640008001104 */
[----:B-1----:R-:W-:Y:S05]  /*22e0*/  @!P0 BRA `(.L_x_36) ;  /* 0x0000006800dc8947 */ /* 0x002fea0003800000 */
.L_x_134:
[----:B------:R-:W-:-:S04]  /*22f0*/  UIADD3 UR6, UPT, UPT, UR6, 0x1, URZ ;  /* 0x0000000106067890 */ /* 0x000fc8000fffe0ff */
[----:B------:R-:W-:-:S04]  /*2300*/  UISETP.NE.AND UP0, UPT, UR6, 0x2, UPT ;  /* 0x000000020600788c */ /* 0x000fc8000bf05270 */
[----:B------:R-:W-:Y:S02]  /*2310*/  USEL UR4, URZ, 0x1, UP0 ;  /* 0x00000001ff047887 */ /* 0x000fe40008000000 */
[----:B------:R-:W-:-:S04]  /*2320*/  USEL UR6, UR6, URZ, UP0 ;  /* 0x000000ff06067287 */ /* 0x000fc80008000000 */
[----:B------:R-:W-:Y:S01]  /*2330*/  ULEA UR6, UR6, UR5, 0x3 ;  /* 0x0000000506067291 */ /* 0x000fe2000f8e18ff */
[----:B-1----:R-:W-:-:S04]  /*2340*/  LOP3.LUT R2, R17, UR4, RZ, 0x3c, !PT ;  /* 0x0000000411027c12 */ /* 0x002fc8000f8e3cff */
[----:B------:R-:W-:Y:S01]  /*2350*/  SHF.L.U32 R2, R2, 0x1f, RZ ;  /* 0x0000001f02027819 */ /* 0x000fe200000006ff */
[----:B----4-:R-:W-:-:S07]  /*2360*/  IMAD.U32 R0, RZ, RZ, UR6 ;  /* 0x00000006ff007e24 */ /* 0x010fce000f8e00ff */
.L_x_37:
[----:B-1----:R1:W2:Y:S02]  /*2370*/  SYNCS.PHASECHK.TRANS64.TRYWAIT P0, [R0+URZ], R2 ;  /* 0x00000002000075a7 */ /* 0x0022a400080011ff */
[----:B--2---:R-:W-:Y:S05]  /*2380*/  @!P0 NANOSLEEP.SYNCS 0x989680 ;  /* 0x009896800000895d */ /* 0x004fea0003900000 */
[----:B------:R-:W2:Y:S02]  /*2390*/  @!P0 SYNCS.PHASECHK.TRANS64 P0, [R0+URZ], R2 ;  /* 0x00000002000085a7 */ /* 0x000ea400080010ff */
[----:B--2---:R-:W-:Y:S05]  /*23a0*/  @P0 EXIT ;  /* 0x000000000000094d */ /* 0x004fea0003800000 */
[----:B------:R-:W-:Y:S05]  /*23b0*/  BRA `(.L_x_37) ;  /* 0xfffffffc00ec7947 */ /* 0x000fea000383ffff */
.L_x_17:
[----:B------:R-:W-:-:S04]  /*23c0*/  UISETP.NE.AND UP1, UPT, UR37, URZ, UPT ;  /* 0x000000ff2500728c */ /* 0x000fc8000bf25270 */
[----:B------:R-:W-:-:S09]  /*23d0*/  UISETP.NE.OR UP1, UPT, UR8, 0x1, UP1 ;  /* 0x000000010800788c */ /* 0x000fd20008f25670 */
[----:B------:R-:W-:Y:S05]  /*23e0*/  BRA.U UP1, `(.L_x_38) ;  /* 0x0000000501487547 */ /* 0x000fea000b800000 */
[----:B------:R-:W-:Y:S01]  /*23f0*/  ISETP.NE.AND P2, PT, R2, RZ, PT ;  /* 0x000000ff0200720c */ /* 0x000fe20003f45270 */
[----:B------:R-:W-:Y:S01]  /*2400*/  IMAD.MOV.U32 R12, RZ, RZ, 0x1 ;  /* 0x00000001ff0c7424 */ /* 0x000fe200078e00ff */
[----:B------:R-:W-:Y:S02]  /*2410*/  CS2R R10, SRZ ;  /* 0x00000000000a7805 */ /* 0x000fe4000001ff00 */
[----:B------:R-:W-:Y:S01]  /*2420*/  CS2R R8, SRZ ;  /* 0x0000000000087805 */ /* 0x000fe2000001ff00 */
[----:B------:R-:W-:Y:S01]  /*2430*/  UMOV UR4, 0x400 ;  /* 0x0000040000047882 */ /* 0x000fe20000000000 */
[----:B------:R-:W-:Y:S01]  /*2440*/  UMOV UR6, URZ ;  /* 0x000000ff00067c82 */ /* 0x000fe20008000000 */
[----:B------:R-:W-:-:S12]  /*2450*/  ULEA UR37, UR37, UR4, 0x18 ;  /* 0x0000000425257291 */ /* 0x000fd8000f8ec0ff */
.L_x_42:
[----:B------:R-:W-:Y:S02]  /*2460*/  LEA R0, R8, UR37, 0x3 ;  /* 0x0000002508007c11 */ /* 0x000fe4000f8e18ff */
[----:B------:R-:W-:-:S03]  /*2470*/  SHF.L.U32 R4, R9, 0x1f, RZ ;  /* 0x0000001f09047819 */ /* 0x000fc600000006ff */
[----:B------:R-:W-:Y:S01]  /*2480*/  VIADD R5, R0, 0xe0 ;  /* 0x000000e000057836 */ /* 0x000fe20000000000 */
[----:B------:R-:W1:Y:S02]  /*2490*/  SYNCS.PHASECHK.TRANS64.TRYWAIT P0, [R0+URZ+0xd0], R4 ;  /* 0x0000d004000075a7 */ /* 0x000e6400080011ff */
[----:B-1----:R-:W-:Y:S05]  /*24a0*/  @!P0 BRA `(.L_x_39) ;  /* 0x0000006800848947 */ /* 0x002fea0003800000 */
.L_x_135:
[----:B------:R-:W-:Y:S01]  /*24b0*/  ULEA UR5, UR6, UR37, 0x3 ;  /* 0x0000002506057291 */ /* 0x000fe2000f8e18ff */
[----:B-1----:R-:W-:Y:S01]  /*24c0*/  PRMT R0, RZ, 0x654, R5 ;  /* 0x00000654ff007816 */ /* 0x002fe20000000005 */
[----:B------:R-:W-:Y:S01]  /*24d0*/  @!P2 IMAD.MOV.U32 R4, RZ, RZ, 0x10 ;  /* 0x00000010ff04a424 */ /* 0x000fe200078e00ff */
[----:B------:R-:W-:Y:S01]  /*24e0*/  SHF.L.U32 R5, R12, 0x1f, RZ ;  /* 0x0000001f0c057819 */ /* 0x000fe200000006ff */
[----:B------:R-:W-:Y:S01]  /*24f0*/  UIADD3 UR4, UPT, UPT, UR5, 0x70, URZ ;  /* 0x0000007005047890 */ /* 0x000fe2000fffe0ff */
[----:B------:R1:W-:Y:S05]  /*2500*/  SYNCS.ARRIVE.TRANS64.RED.A1T0 RZ, [R0+URZ], RZ ;  /* 0x000000ff00ff79a7 */ /* 0x0003ea00081004ff */
[----:B------:R-:W-:Y:S01]  /*2510*/  IMAD.U32 R6, RZ, RZ, UR4 ;  /* 0x00000004ff067e24 */ /* 0x000fe2000f8e00ff */
[----:B------:R-:W2:Y:S04]  /*2520*/  SYNCS.PHASECHK.TRANS64.TRYWAIT P0, [UR5+0x80], R5 ;  /* 0x00008005ff0075a7 */ /* 0x000ea80008001105 */
[----:B------:R-:W-:Y:S01]  /*2530*/  PRMT R6, R2, 0x654, R6 ;  /* 0x0000065402067816 */ /* 0x000fe20000000006 */
[----:B-12---:R-:W-:Y:S06]  /*2540*/  @!P0 BRA `(.L_x_40) ;  /* 0x0000006800708947 */ /* 0x006fec0003800000 */
.L_x_137:
[----:B------:R-:W-:Y:S01]  /*2550*/  ULEA UR4, UR6, UR37, 0x4 ;  /* 0x0000002506047291 */ /* 0x000fe2000f8e20ff */
[----:B------:R-:W-:Y:S01]  /*2560*/  SEL R3, R6, R3, !P2 ;  /* 0x0000000306037207 */ /* 0x000fe20005000000 */
[----:B------:R-:W-:Y:S01]  /*2570*/  UIADD3 UR5, UPT, UPT, UR5, 0x70, URZ ;  /* 0x0000007005057890 */ /* 0x000fe2000fffe0ff */
[----:B-1----:R-:W-:Y:S01]  /*2580*/  LEA R0, R11, UR37, 0x3 ;  /* 0x000000250b007c11 */ /* 0x002fe2000f8e18ff */
[----:B------:R-:W-:Y:S01]  /*2590*/  UIADD3 UR4, UPT, UPT, UR4, 0x100, URZ ;  /* 0x0000010004047890 */ /* 0x000fe2000fffe0ff */
[----:B------:R1:W-:Y:S01]  /*25a0*/  @!P2 SYNCS.ARRIVE.TRANS64.RED RZ, [R3+URZ], R4 ;  /* 0x0000000403ffa9a7 */ /* 0x0003e200080004ff */
[----:B------:R-:W-:Y:S01]  /*25b0*/  UIADD3 UR6, UPT, UPT, UR6, 0x1, URZ ;  /* 0x0000000106067890 */ /* 0x000fe2000fffe0ff */
[----:B------:R-:W-:-:S03]  /*25c0*/  VIADD R8, R8, 0x1 ;  /* 0x0000000108087836 */ /* 0x000fc60000000000 */
[----:B------:R-:W-:Y:S02]  /*25d0*/  UISETP.NE.AND UP0, UPT, UR6, 0x2, UPT ;  /* 0x000000020600788c */ /* 0x000fe4000bf05270 */
[----:B------:R-:W-:Y:S01]  /*25e0*/  ISETP.NE.AND P0, PT, R8, 0x2, PT ;  /* 0x000000020800780c */ /* 0x000fe20003f05270 */
[----:B------:R-:W-:Y:S06]  /*25f0*/  UGETNEXTWORKID.BROADCAST [UR4], [UR5] ;  /* 0x00000000040073ca */ /* 0x000fec0008000100 */
[----:B------:R-:W-:Y:S02]  /*2600*/  USEL UR4, URZ, 0x1, UP0 ;  /* 0x00000001ff047887 */ /* 0x000fe40008000000 */
[----:B------:R-:W-:-:S04]  /*2610*/  USEL UR6, UR6, URZ, UP0 ;  /* 0x000000ff06067287 */ /* 0x000fc80008000000 */
[----:B------:R-:W-:Y:S02]  /*2620*/  LOP3.LUT R12, R12, UR4, RZ, 0x3c, !PT ;  /* 0x000000040c0c7c12 */ /* 0x000fe4000f8e3cff */
[----:B-1----:R-:W-:-:S04]  /*2630*/  SHF.L.U32 R4, R10, 0x1f, RZ ;  /* 0x0000001f0a047819 */ /* 0x002fc800000006ff */
[----:B------:R-:W1:Y:S02]  /*2640*/  SYNCS.PHASECHK.TRANS64.TRYWAIT P1, [R0+URZ+0x70], R4 ;  /* 0x00007004000075a7 */ /* 0x000e6400080211ff */
[----:B-1----:R-:W-:Y:S05]  /*2650*/  @!P1 BRA `(.L_x_41) ;  /* 0x0000006800449947 */ /* 0x002fea0003800000 */
.L_x_138:
[C---:B-1----:R-:W-:Y:S01]  /*2660*/  LEA R4, R11.reuse, UR37, 0x4 ;  /* 0x000000250b047c11 */ /* 0x042fe2000f8e20ff */
[----:B------:R-:W-:Y:S01]  /*2670*/  VIADD R0, R0, 0x80 ;  /* 0x0000008000007836 */ /* 0x000fe20000000000 */
[----:B------:R-:W-:Y:S01]  /*2680*/  SEL R8, R8, RZ, P0 ;  /* 0x000000ff08087207 */ /* 0x000fe20000000000 */
[----:B------:R-:W-:-:S03]  /*2690*/  VIADD R11, R11, 0x1 ;  /* 0x000000010b0b7836 */ /* 0x000fc60000000000 */
[----:B------:R-:W1:Y:S01]  /*26a0*/  LDS.128 R4, [R4+0x100] ;  /* 0x0001000004047984 */ /* 0x000e620000000c00 */
[----:B------:R-:W-:Y:S02]  /*26b0*/  PRMT R0, RZ, 0x654, R0 ;  /* 0x00000654ff007816 */ /* 0x000fe40000000000 */
[C---:B------:R-:W-:Y:S01]  /*26c0*/  ISETP.NE.AND P1, PT, R11.reuse, 0x2, PT ;  /* 0x000000020b00780c */ /* 0x040fe20003f25270 */
[----:B------:R-:W-:Y:S01]  /*26d0*/  @!PT LDS RZ, [RZ] ;  /* 0x00000000fffff984 */ /* 0x000fe20000000800 */
[----:B------:R-:W-:Y:S01]  /*26e0*/  @!PT LDS RZ, [RZ] ;  /* 0x00000000fffff984 */ /* 0x000fe20000000800 */
[----:B------:R-:W-:Y:S01]  /*26f0*/  @!PT LDS RZ, [RZ] ;  /* 0x00000000fffff984 */ /* 0x000fe20000000800 */
[----:B------:R-:W-:Y:S01]  /*2700*/  @!PT LDS RZ, [RZ] ;  /* 0x00000000fffff984 */ /* 0x000fe20000000800 */
[----:B------:R2:W-:Y:S06]  /*2710*/  MEMBAR.ALL.CTA ;  /* 0x0000000000007992 */ /* 0x0005ec0000008000 */
[----:B--2---:R-:W2:Y:S01]  /*2720*/  FENCE.VIEW.ASYNC.S ;  /* 0x00000000000073c6 */ /* 0x004ea20000000000 */
[----:B------:R-:W-:Y:S01]  /*2730*/  SEL R11, R11, RZ, P1 ;  /* 0x000000ff0b0b7207 */ /* 0x000fe20000800000 */
[----:B--2---:R2:W-:Y:S01]  /*2740*/  SYNCS.ARRIVE.TRANS64.RED.A1T0 RZ, [R0+URZ], RZ ;  /* 0x000000ff00ff79a7 */ /* 0x0045e200081004ff */
[----:B-1----:R-:W-:-:S02]  /*2750*/  LOP3.LUT P3, RZ, R6, 0x1, RZ, 0xc0, !PT ;  /* 0x0000000106ff7812 */ /* 0x002fc4000786c0ff */
[----:B------:R-:W-:-:S04]  /*2760*/  SEL R4, RZ, 0x1, P1 ;  /* 0x00000001ff047807 */ /* 0x000fc80000800000 */
[----:B------:R-:W-:Y:S02]  /*2770*/  LOP3.LUT R10, R10, R4, RZ, 0x3c, !PT ;  /* 0x000000040a0a7212 */ /* 0x000fe400078e3cff */
[----:B--2---:R-:W-:-:S04]  /*2780*/  SEL R0, RZ, 0x1, P0 ;  /* 0x00000001ff007807 */ /* 0x004fc80000000000 */
[----:B------:R-:W-:Y:S01]  /*2790*/  LOP3.LUT R9, R9, R0, RZ, 0x3c, !PT ;  /* 0x0000000009097212 */ /* 0x000fe200078e3cff */
[----:B------:R-:W-:Y:S06]  /*27a0*/  @P3 BRA `(.L_x_42) ;  /* 0xfffffffc002c3947 */ /* 0x000fec000383ffff */
[----:B------:R-:W-:Y:S01]  /*27b0*/  ULEA UR5, UR6, UR37, 0x3 ;  /* 0x0000002506057291 */ /* 0x000fe2000f8e18ff */
[----:B------:R-:W-:-:S08]  /*27c0*/  SHF.L.U32 R2, R12, 0x1f, RZ ;  /* 0x0000001f0c027819 */ /* 0x000fd000000006ff */
[----:B------:R-:W1:Y:S02]  /*27d0*/  SYNCS.PHASECHK.TRANS64 P0, [UR5+0x80], R2 ;  /* 0x00008002ff0075a7 */ /* 0x000e640008001005 */
[----:B-1----:R-:W-:Y:S05]  /*27e0*/  @P0 BRA `(.L_x_43) ;  /* 0x0000000000080947 */ /* 0x002fea0003800000 */
[----:B------:R-:W1:Y:S02]  /*27f0*/  SYNCS.PHASECHK.TRANS64.TRYWAIT P0, [UR5+0x80], R2 ;  /* 0x00008002ff0075a7 */ /* 0x000e640008001105 */
[----:B-1----:R-:W-:Y:S05]  /*2800*/  @!P0 BRA `(.L_x_44) ;  /* 0x0000006400ec8947 */ /* 0x002fea0003800000 */
.L_x_43:
[----:B------:R-:W-:-:S04]  /*2810*/  UIADD3 UR4, UPT, UPT, UR6, 0x1, URZ ;  /* 0x0000000106047890 */ /* 0x000fc8000fffe0ff */
[----:B------:R-:W-:-:S04]  /*2820*/  UISETP.NE.AND UP0, UPT, UR4, 0x2, UPT ;  /* 0x000000020400788c */ /* 0x000fc8000bf05270 */
[----:B------:R-:W-:Y:S02]  /*2830*/  USEL UR7, URZ, 0x1, UP0 ;  /* 0x00000001ff077887 */ /* 0x000fe40008000000 */
[----:B------:R-:W-:-:S04]  /*2840*/  USEL UR4, UR4, URZ, UP0 ;  /* 0x000000ff04047287 */ /* 0x000fc80008000000 */
[----:B------:R-:W-:Y:S01]  /*2850*/  ULEA UR4, UR4, UR37, 0x3 ;  /* 0x0000002504047291 */ /* 0x000fe2000f8e18ff */
[----:B-1----:R-:W-:-:S04]  /*2860*/  LOP3.LUT R2, R12, UR7, RZ, 0x3c, !PT ;  /* 0x000000070c027c12 */ /* 0x002fc8000f8e3cff */
[----:B------:R-:W-:-:S04]  /*2870*/  SHF.L.U32 R0, R2, 0x1f, RZ ;  /* 0x0000001f02007819 */ /* 0x000fc800000006ff */
[----:B------:R-:W1:Y:S02]  /*2880*/  SYNCS.PHASECHK.TRANS64 P0, [UR4+0x80], R0 ;  /* 0x00008000ff0075a7 */ /* 0x000e640008001004 */
[----:B-1----:R-:W-:Y:S05]  /*2890*/  @P0 EXIT ;  /* 0x000000000000094d */ /* 0x002fea0003800000 */
[----:B------:R-:W-:Y:S02]  /*28a0*/  SHF.L.U32 R2, R2, 0x1f, RZ ;  /* 0x0000001f02027819 */ /* 0x000fe400000006ff */
[----:B------:R-:W-:-:S07]  /*28b0*/  MOV R0, UR4 ;  /* 0x0000000400007c02 */ /* 0x000fce0008000f00 */
.L_x_45:
[----:B-1----:R1:W2:Y:S02]  /*28c0*/  SYNCS.PHASECHK.TRANS64.TRYWAIT P0, [R0+URZ+0x80], R2 ;  /* 0x00008002000075a7 */ /* 0x0022a400080011ff */
[----:B--2---:R-:W-:Y:S05]  /*28d0*/  @!P0 NANOSLEEP.SYNCS 0x989680 ;  /* 0x009896800000895d */ /* 0x004fea0003900000 */
[----:B------:R-:W2:Y:S02]  /*28e0*/  @!P0 SYNCS.PHASECHK.TRANS64 P0, [R0+URZ+0x80], R2 ;  /* 0x00008002000085a7 */ /* 0x000ea400080010ff */
[----:B--2---:R-:W-:Y:S05]  /*28f0*/  @P0 EXIT ;  /* 0x000000000000094d */ /* 0x004fea0003800000 */
[----:B------:R-:W-:Y:S05]  /*2900*/  BRA `(.L_x_45) ;  /* 0xfffffffc00ec7947 */ /* 0x000fea000383ffff */
.L_x_38:
[----:B------:R-:W-:-:S09]  /*2910*/  UISETP.NE.AND UP1, UPT, UR8, URZ, UPT ;  /* 0x000000ff0800728c */ /* 0x000fd2000bf25270 */
[----:B------:R-:W-:Y:S05]  /*2920*/  BRA.U UP1, `(.L_x_46) ;  /* 0x0000000d01cc7547 */ /* 0x000fea000b800000 */
[----:B------:R-:W-:Y:S01]  /*2930*/  UMOV UR4, 0x40 ;  /* 0x0000004000047882 */ /* 0x000fe20000000000 */
[----:B------:R-:W-:Y:S01]  /*2940*/  NOP ;  /* 0x0000000000007918 */ /* 0x000fe20000000000 */
[----:B------:R-:W-:Y:S01]  /*2950*/  ULEA UR4, UR37, UR4, 0x18 ;  /* 0x0000000425047291 */ /* 0x000fe2000f8ec0ff */
[----:B------:R-:W-:Y:S02]  /*2960*/  UMOV UR5, 0x400 ;  /* 0x0000040000057882 */ /* 0x000fe40000000000 */
[----:B------:R-:W-:-:S06]  /*2970*/  ULEA UR37, UR37, UR5, 0x18 ;  /* 0x0000000525257291 */ /* 0x000fcc000f8ec0ff */
[----:B------:R-:W1:Y:S02]  /*2980*/  LDS.U8 R0, [UR4+0x1c] ;  /* 0x00001c04ff007984 */ /* 0x000e640008000000 */
[----:B-1----:R-:W-:-:S13]  /*2990*/  ISETP.NE.AND P0, PT, R0, RZ, PT ;  /* 0x000000ff0000720c */ /* 0x002fda0003f05270 */
[----:B------:R-:W-:Y:S05]  /*29a0*/  @P0 BRA `(.L_x_47) ;  /* 0x0000000000580947 */ /* 0x000fea0003800000 */
[----:B------:R-:W-:-:S13]  /*29b0*/  ELECT P0, URZ, PT ;  /* 0x0000000000ff782f */ /* 0x000fda0003800000 */
[----:B------:R-:W-:Y:S05]  /*29c0*/  @!P0 BRA `(.L_x_48) ;  /* 0x0000000000608947 */ /* 0x000fea0003800000 */
[----:B------:R-:W-:Y:S01]  /*29d0*/  UMOV UR5, 0x10 ;  /* 0x0000001000057882 */ /* 0x000fe20000000000 */
[----:B------:R-:W-:Y:S01]  /*29e0*/  HFMA2 R0, -RZ, RZ, 0, 5.9604644775390625e-08 ;  /* 0x00000001ff007431 */ /* 0x000fe200000001ff */
[----:B------:R-:W-:-:S03]  /*29f0*/  MOV R2, 0xffff ;  /* 0x0000ffff00027802 */ /* 0x000fc60000000f00 */
[----:B------:R-:W-:Y:S04]  /*2a00*/  DEPBAR.LE SB1, 0x36 ;  /* 0x00009d800000791a */ /* 0x000fe80000000000 */
[----:B------:R-:W1:Y:S02]  /*2a10*/  UTCATOMSWS.FIND_AND_SET.ALIGN UP0, UR5, UR5 ;  /* 0x00000005000575e3 */ /* 0x000e640008000800 */
[----:B-1----:R-:W-:Y:S01]  /*2a20*/  MOV R3, UR5 ;  /* 0x0000000500037c02 */ /* 0x002fe20008000f00 */
[----:B------:R-:W-:Y:S06]  /*2a30*/  BRA.U UP0, `(.L_x_49) ;  /* 0x0000000100187547 */ /* 0x000fec000b800000 */
.L_x_50:
[----:B------:R-:W-:Y:S05]  /*2a40*/  NANOSLEEP 0x64 ;  /* 0x000000640000795d */ /* 0x000fea0003800000 */
[----:B------:R-:W-:-:S05]  /*2a50*/  UMOV UR5, 0x10 ;  /* 0x0000001000057882 */ /* 0x000fca0000000000 */
[----:B------:R-:W-:Y:S04]  /*2a60*/  DEPBAR.LE SB1, 0x36 ;  /* 0x00009d800000791a */ /* 0x000fe80000000000 */
[----:B------:R-:W1:Y:S02]  /*2a70*/  UTCATOMSWS.FIND_AND_SET.ALIGN UP0, UR5, UR5 ;  /* 0x00000005000575e3 */ /* 0x000e640008000800 */
[----:B-1----:R-:W-:Y:S01]  /*2a80*/  MOV R3, UR5 ;  /* 0x0000000500037c02 */ /* 0x002fe20008000f00 */
[----:B------:R-:W-:Y:S05]  /*2a90*/  BRA.U !UP0, `(.L_x_50) ;  /* 0xfffffffd08e87547 */ /* 0x000fea000b83ffff */
.L_x_49:
[-C--:B------:R-:W-:Y:S02]  /*2aa0*/  SHF.L.U32 R2, R2, R3.reuse, RZ ;  /* 0x0000000302027219 */ /* 0x080fe400000006ff */
[----:B------:R-:W-:Y:S01]  /*2ab0*/  SHF.L.U32 R0, R0, R3, RZ ;  /* 0x0000000300007219 */ /* 0x000fe200000006ff */
[----:B------:R-:W-:Y:S02]  /*2ac0*/  IMAD.SHL.U32 R3, R3, 0x20, RZ ;  /* 0x0000002003037824 */ /* 0x000fe400078e00ff */
[----:B------:R1:W-:Y:S04]  /*2ad0*/  ATOMS.OR RZ, [UR4+0x14], R2 ;  /* 0x00001402ffff798c */ /* 0x0003e8000b000004 */
[----:B------:R1:W-:Y:S04]  /*2ae0*/  ATOMS.OR RZ, [UR4+0x18], R0 ;  /* 0x00001800ffff798c */ /* 0x0003e8000b000004 */
[----:B------:R1:W-:Y:S01]  /*2af0*/  STS [UR37+0x120], R3 ;  /* 0x00012003ff007988 */ /* 0x0003e20008000825 */
[----:B------:R-:W-:Y:S05]  /*2b00*/  BRA `(.L_x_48) ;  /* 0x0000000000107947 */ /* 0x000fea0003800000 */
.L_x_47:
[----:B------:R-:W-:Y:S02]  /*2b10*/  MOV R0, 0xffffffff ;  /* 0xffffffff00007802 */ /* 0x000fe40000000f00 */
[----:B------:R-:W-:-:S03]  /*2b20*/  MOV R2, 0x2b50 ;  /* 0x00002b5000027802 */ /* 0x000fc60000000f00 */
[----:B------:R1:W-:Y:S04]  /*2b30*/  STS [UR37+0x120], R0 ;  /* 0x00012000ff007988 */ /* 0x0003e80008000825 */
[----:B-1-3-5:R-:W-:Y:S05]  /*2b40*/  CALL.REL.NOINC `($__internal_1_$__cuda_sm10x_tcgen05_guardrail_trap_phase_invalid_during_alloc) ;  /* 0x0000006c00347944 */ /* 0x02afea0003c00000 */
.L_x_48:
[----:B------:R-:W-:Y:S05]  /*2b50*/  WARPSYNC.ALL ;  /* 0x0000000000007948 */ /* 0x000fea0003800000 */
[----:B------:R-:W2:Y:S01]  /*2b60*/  S2UR UR5, SR_CgaCtaId ;  /* 0x00000000000579c3 */ /* 0x000ea20000008800 */
[----:B------:R-:W-:Y:S01]  /*2b70*/  UMOV UR4, 0x400 ;  /* 0x0000040000047882 */ /* 0x000fe20000000000 */
[----:B------:R-:W-:-:S06]  /*2b80*/  NOP ;  /* 0x0000000000007918 */ /* 0x000fcc0000000000 */
[----:B------:R-:W-:Y:S06]  /*2b90*/  BAR.ARV 0x6, 0xa0 ;  /* 0x0182800000007b1d */ /* 0x000fec0000002000 */
[----:B------:R-:W4:Y:S01]  /*2ba0*/  LDCU UR7, c[0x0][0x38c] ;  /* 0x00007180ff0777ac */ /* 0x000f220008000800 */
[----:B------:R-:W-:Y:S01]  /*2bb0*/  IMAD.MOV.U32 R11, RZ, RZ, 0x1 ;  /* 0x00000001ff0b7424 */ /* 0x000fe200078e00ff */
[----:B------:R-:W-:Y:S01]  /*2bc0*/  CS2R R8, SRZ ;  /* 0x0000000000087805 */ /* 0x000fe2000001ff00 */
[----:B------:R-:W-:Y:S01]  /*2bd0*/  IMAD.MOV.U32 R10, RZ, RZ, RZ ;  /* 0x000000ffff0a7224 */ /* 0x000fe200078e00ff */
[----:B------:R-:W3:Y:S01]  /*2be0*/  LDCU UR6, c[0x0][0x38c] ;  /* 0x00007180ff0677ac */ /* 0x000ee20008000800 */
[----:B------:R-:W-:Y:S01]  /*2bf0*/  UMOV UR15, URZ ;  /* 0x000000ff000f7c82 */ /* 0x000fe20008000000 */
[----:B------:R-:W-:Y:S01]  /*2c00*/  UMOV UR14, URZ ;  /* 0x000000ff000e7c82 */ /* 0x000fe20008000000 */
[----:B--2---:R-:W-:Y:S01]  /*2c10*/  ULEA UR5, UR5, UR4, 0x18 ;  /* 0x0000000405057291 */ /* 0x004fe2000f8ec0ff */
[----:B------:R-:W-:Y:S01]  /*2c20*/  UMOV UR24, 0x0 ;  /* 0x0000000000187882 */ /* 0x000fe20000000000 */
[----:B------:R-:W-:-:S02]  /*2c30*/  UMOV UR25, 0x4400010 ;  /* 0x0440001000197882 */ /* 0x000fc40000000000 */
[----:B------:R-:W-:Y:S02]  /*2c40*/  UIADD3 UR10, UPT, UPT, UR5, 0x8800, URZ ;  /* 0x00008800050a7890 */ /* 0x000fe4000fffe0ff */
[----:B------:R-:W-:Y:S02]  /*2c50*/  UIADD3 UR11, UPT, UPT, UR5, 0xc800, URZ ;  /* 0x0000c800050b7890 */ /* 0x000fe4000fffe0ff */
[----:B----4-:R-:W-:Y:S01]  /*2c60*/  UIADD3 UR7, UPT, UPT, UR7, 0x3f, URZ ;  /* 0x0000003f07077890 */ /* 0x010fe2000fffe0ff */
[----:B-1----:R-:W1:Y:S01]  /*2c70*/  LDS R0, [UR5+0x120] ;  /* 0x00012005ff007984 */ /* 0x002e620008000800 */
[----:B------:R-:W-:Y:S02]  /*2c80*/  USHF.R.U32.HI UR10, URZ, 0x4, UR10 ;  /* 0x00000004ff0a7899 */ /* 0x000fe4000801160a */
[----:B------:R-:W-:Y:S02]  /*2c90*/  USHF.R.S32.HI UR4, URZ, 0x1f, UR7 ;  /* 0x0000001fff047899 */ /* 0x000fe40008011407 */
[----:B------:R-:W-:-:S02]  /*2ca0*/  USHF.R.U32.HI UR11, URZ, 0x4, UR11 ;  /* 0x00000004ff0b7899 */ /* 0x000fc4000801160b */
[----:B------:R-:W-:Y:S02]  /*2cb0*/  ULEA.HI UR4, UR4, UR7, URZ, 0x6 ;  /* 0x0000000704047291 */ /* 0x000fe4000f8f30ff */
[----:B------:R-:W-:Y:S02]  /*2cc0*/  ULOP3.LUT UR10, UR10, 0x3fff, URZ, 0xc0, !UPT ;  /* 0x00003fff0a0a7892 */ /* 0x000fe4000f8ec0ff */
[----:B------:R-:W-:Y:S02]  /*2cd0*/  USHF.R.S32.HI UR4, URZ, 0x6, UR4 ;  /* 0x00000006ff047899 */ /* 0x000fe40008011404 */
[----:B------:R-:W-:Y:S02]  /*2ce0*/  ULOP3.LUT UR11, UR11, 0x3fff, URZ, 0xc0, !UPT ;  /* 0x00003fff0b0b7892 */ /* 0x000fe4000f8ec0ff */
[----:B------:R-:W-:Y:S01]  /*2cf0*/  UISETP.LT.AND UP0, UPT, UR4, 0x1, UPT ;  /* 0x000000010400788c */ /* 0x000fe2000bf01270 */
[----:B------:R-:W-:Y:S01]  /*2d00*/  UMOV UR22, 0x0 ;  /* 0x0000000000167882 */ /* 0x000fe20000000000 */
[----:B------:R-:W-:-:S02]  /*2d10*/  UMOV UR23, 0x4400010 ;  /* 0x0440001000177882 */ /* 0x000fc40000000000 */
[----:B------:R-:W-:Y:S02]  /*2d20*/  USEL UR9, UR4, 0x1, !UP0 ;  /* 0x0000000104097887 */ /* 0x000fe4000c000000 */
[----:B------:R-:W-:Y:S02]  /*2d30*/  ULOP3.LUT UR10, UR10, 0x10000, URZ, 0xfc, !UPT ;  /* 0x000100000a0a7892 */ /* 0x000fe4000f8efcff */
[----:B------:R-:W-:Y:S02]  /*2d40*/  ULOP3.LUT UR11, UR11, 0x10000, URZ, 0xfc, !UPT ;  /* 0x000100000b0b7892 */ /* 0x000fe4000f8efcff */
[----:B------:R-:W-:Y:S02]  /*2d50*/  UIADD3 UR9, UPT, UPT, -UR9, URZ, URZ ;  /* 0x000000ff09097290 */ /* 0x000fe4000fffe1ff */
[----:B---3--:R-:W-:Y:S01]  /*2d60*/  UISETP.GE.AND UP3, UPT, UR6, 0x1, UPT ;  /* 0x000000010600788c */ /* 0x008fe2000bf66270 */
[----:B------:R-:W-:Y:S01]  /*2d70*/  UMOV UR20, 0x0 ;  /* 0x0000000000147882 */ /* 0x000fe20000000000 */
[----:B------:R-:W-:Y:S01]  /*2d80*/  UMOV UR21, 0x4400010 ;  /* 0x0440001000157882 */ /* 0x000fe20000000000 */
[----:B------:R-:W-:Y:S01]  /*2d90*/  UMOV UR18, 0x0 ;  /* 0x0000000000127882 */ /* 0x000fe20000000000 */
[----:B------:R-:W-:Y:S01]  /*2da0*/  UMOV UR19, 0x4400010 ;  /* 0x0440001000137882 */ /* 0x000fe20000000000 */
[----:B-1----:R-:W-:-:S15]  /*2db0*/  R2UR UR16, R0 ;  /* 0x00000000001072ca */ /* 0x002fde00000e0000 */
.L_x_57:
[----:B------:R-:W-:Y:S02]  /*2dc0*/  LEA R0, R10, UR5, 0x3 ;  /* 0x000000050a007c11 */ /* 0x000fe4000f8e18ff */
[----:B------:R-:W-:Y:S02]  /*2dd0*/  SHF.L.U32 R2, R9, 0x1f, RZ ;  /* 0x0000001f09027819 */ /* 0x000fe400000006ff */
[----:B------:R-:W-:Y:S01]  /*2de0*/  PLOP3.LUT P0, PT, PT, PT, UP3, 0x80, 0x8 ;  /* 0x000000000008781c */ /* 0x000fe20003f0f038 */
[----:B------:R-:W-:Y:S01]  /*2df0*/  VIADD R3, R0, 0x80 ;  /* 0x0000008000037836 */ /* 0x000fe20000000000 */
[----:B-1----:R-:W1:Y:S02]  /*2e00*/  SYNCS.PHASECHK.TRANS64.TRYWAIT P1, [R0+URZ+0x70], R2 ;  /* 0x00007002000075a7 */ /* 0x002e6400080211ff */
[----:B-1-3--:R-:W-:Y:S09]  /*2e10*/  @!P1 BRA `(.L_x_51) ;  /* 0x0000006000809947 */ /* 0x00aff20003800000 */
.L_x_140:
[----:B------:R-:W-:Y:S01]  /*2e20*/  LEA R4, R10, UR5, 0x4 ;  /* 0x000000050a047c11 */ /* 0x000fe2000f8e20ff */
[----:B------:R-:W-:Y:S01]  /*2e30*/  @UP3 ULEA UR6, UR14, UR5, 0x3 ;  /* 0x000000050e063291 */ /* 0x000fe2000f8e18ff */
[----:B------:R-:W-:Y:S01]  /*2e40*/  PLOP3.LUT P2, PT, PT, PT, PT, 0x80, 0x8 ;  /* 0x000000000008781c */ /* 0x000fe20003f4f070 */
[----:B------:R-:W-:Y:S01]  /*2e50*/  ULEA UR7, UR15, UR5, 0x3 ;  /* 0x000000050f077291 */ /* 0x000fe2000f8e18ff */
[----:B------:R-:W-:Y:S02]  /*2e60*/  PRMT R3, RZ, 0x654, R3 ;  /* 0x00000654ff037816 */ /* 0x000fe40000000003 */
[----:B------:R-:W2:Y:S01]  /*2e70*/  LDS.128 R4, [R4+0x100] ;  /* 0x0001000004047984 */ /* 0x000ea20000000c00 */
[----:B-1----:R-:W-:Y:S02]  /*2e80*/  @P0 SHF.L.U32 R2, R8, 0x1f, RZ ;  /* 0x0000001f08020819 */ /* 0x002fe400000006ff */
[----:B------:R-:W-:Y:S01]  /*2e90*/  SHF.L.U32 R0, R11, 0x1f, RZ ;  /* 0x0000001f0b007819 */ /* 0x000fe200000006ff */
[----:B------:R-:W-:Y:S01]  /*2ea0*/  @!PT LDS RZ, [RZ] ;  /* 0x00000000fffff984 */ /* 0x000fe20000000800 */
[----:B------:R-:W-:Y:S01]  /*2eb0*/  @!PT LDS RZ, [RZ] ;  /* 0x00000000fffff984 */ /* 0x000fe20000000800 */
[----:B------:R-:W-:Y:S01]  /*2ec0*/  @!PT LDS RZ, [RZ] ;  /* 0x00000000fffff984 */ /* 0x000fe20000000800 */
[----:B------:R-:W-:Y:S01]  /*2ed0*/  @!PT LDS RZ, [RZ] ;  /* 0x00000000fffff984 */ /* 0x000fe20000000800 */
[----:B------:R1:W-:Y:S06]  /*2ee0*/  MEMBAR.ALL.CTA ;  /* 0x0000000000007992 */ /* 0x0003ec0000008000 */
[----:B-1----:R-:W1:Y:S02]  /*2ef0*/  FENCE.VIEW.ASYNC.S ;  /* 0x00000000000073c6 */ /* 0x002e640000000000 */
[----:B-1----:R1:W-:Y:S01]  /*2f00*/  SYNCS.ARRIVE.TRANS64.RED.A1T0 RZ, [R3+URZ], RZ ;  /* 0x000000ff03ff79a7 */ /* 0x0023e200081004ff */
[----:B------:R1:W3:Y:S01]  /*2f10*/  @P0 SYNCS.PHASECHK.TRANS64.TRYWAIT P2, [UR6], R2 ;  /* 0x00000002ff0005a7 */ /* 0x0002e20008041106 */
[----:B------:R-:W-:Y:S01]  /*2f20*/  ULEA.HI UR6, UR15, UR15, URZ, 0x1 ;  /* 0x0000000f0f067291 */ /* 0x000fe2000f8f08ff */
[----:B--2---:R-:W-:-:S03]  /*2f30*/  LOP3.LUT P1, RZ, R6, 0x1, RZ, 0xc0, !PT ;  /* 0x0000000106ff7812 */ /* 0x004fc6000782c0ff */
[----:B------:R-:W-:Y:S02]  /*2f40*/  USHF.L.U32 UR8, UR6, 0x7, URZ ;  /* 0x0000000706087899 */ /* 0x000fe400080006ff */
[----:B------:R-:W-:Y:S02]  /*2f50*/  ULOP3.LUT UR6, UR6, 0xffe, URZ, 0xc0, !UPT ;  /* 0x00000ffe06067892 */ /* 0x000fe4000f8ec0ff */
[----:B------:R-:W-:Y:S02]  /*2f60*/  ULOP3.LUT UR8, UR8, 0xffffff00, URZ, 0xc0, !UPT ;  /* 0xffffff0008087892 */ /* 0x000fe4000f8ec0ff */
[----:B------:R-:W-:Y:S02]  /*2f70*/  UIADD3 UR6, UPT, UPT, -UR6, UR15, URZ ;  /* 0x0000000f06067290 */ /* 0x000fe4000fffe1ff */
[----:B------:R-:W-:Y:S01]  /*2f80*/  UIADD3 UR8, UPT, UPT, UR16, UR8, URZ ;  /* 0x0000000810087290 */ /* 0x000fe2000fffe0ff */
[----:B------:R-:W2:Y:S03]  /*2f90*/  SYNCS.PHASECHK.TRANS64.TRYWAIT P0, [UR7+0xb0], R0 ;  /* 0x0000b000ff0075a7 */ /* 0x000ea60008001107 */
[----:B------:R-:W-:Y:S01]  /*2fa0*/  ULEA UR8, UR6, UR8, 0x14 ;  /* 0x0000000806087291 */ /* 0x000fe2000f8ea0ff */
[----:B-123--:R-:W-:Y:S11]  /*2fb0*/  @!P0 BRA `(.L_x_52) ;  /* 0x00000060002c8947 */ /* 0x00eff60003800000 */
.L_x_142:
[----:B------:R-:W-:Y:S01]  /*2fc0*/  IADD3 R10, PT, PT, R10, 0x1, RZ ;  /* 0x000000010a0a7810 */ /* 0x000fe20007ffe0ff */
[----:B------:R-:W-:Y:S06]  /*2fd0*/  BRA.U !UP3, `(.L_x_53) ;  /* 0x000000010bc07547 */ /* 0x000fec000b800000 */
[----:B------:R-:W-:Y:S01]  /*2fe0*/  UPLOP3.LUT UP4, UPT, UPT, UPT, UPT, 0x40, 0x4 ;  /* 0x000000000004789c */ /* 0x000fe20003f8e870 */
[----:B------:R-:W-:Y:S01]  /*2ff0*/  UMOV UR13, UR9 ;  /* 0x00000009000d7c82 */ /* 0x000fe20008000000 */
[----:B------:R-:W-:Y:S01]  /*3000*/  UMOV UR12, UR4 ;  /* 0x00000004000c7c82 */ /* 0x000fe20008000000 */
[----:B------:R-:W-:-:S08]  /*3010*/  UMOV UR17, UR14 ;  /* 0x0000000e00117c82 */ /* 0x000fd00008000000 */
.L_x_56:
[----:B------:R-:W-:Y:S02]  /*3020*/  UIADD3 UR13, UPT, UPT, UR13, 0x1, URZ ;  /* 0x000000010d0d7890 */ /* 0x000fe4000fffe0ff */
[----:B--2---:R-:W-:Y:S02]  /*3030*/  ULEA UR6, UR17, UR5, 0x3 ;  /* 0x0000000511067291 */ /* 0x004fe4000f8e18ff */
[----:B------:R-:W-:Y:S01]  /*3040*/  UISETP.NE.AND UP0, UPT, UR13, URZ, UPT ;  /* 0x000000ff0d00728c */ /* 0x000fe2000bf05270 */
[----:B---3--:R-:W-:Y:S10]  /*3050*/  @P2 BRA `(.L_x_54) ;  /* 0x00000000000c2947 */ /* 0x008ff40003800000 */
[----:B-1----:R-:W-:Y:S04]  /*3060*/  SHF.L.U32 R2, R8, 0x1f, RZ ;  /* 0x0000001f08027819 */ /* 0x002fe800000006ff */
[----:B------:R-:W1:Y:S02]  /*3070*/  SYNCS.PHASECHK.TRANS64.TRYWAIT P0, [UR6], R2 ;  /* 0x00000002ff0075a7 */ /* 0x000e640008001106 */
[----:B-1----:R-:W-:Y:S05]  /*3080*/  @!P0 BRA `(.L_x_55) ;  /* 0x0000006000108947 */ /* 0x002fea0003800000 */
.L_x_54:
[----:B------:R-:W-:Y:S01]  /*3090*/  UISETP.NE.AND UP1, UPT, UR12, 0x1, UPT ;  /* 0x000000010c00788c */ /* 0x000fe2000bf25270 */
[----:B------:R-:W-:Y:S01]  /*30a0*/  PLOP3.LUT P2, PT, PT, PT, PT, 0x80, 0x8 ;  /* 0x000000000008781c */ /* 0x000fe20003f4f070 */
[----:B------:R-:W-:Y:S02]  /*30b0*/  UIADD3 UR14, UPT, UPT, UR17, 0x1, URZ ;  /* 0x00000001110e7890 */ /* 0x000fe4000fffe0ff */
[----:B------:R-:W-:Y:S02]  /*30c0*/  ULEA UR28, UR17, UR11, 0xb ;  /* 0x0000000b111c7291 */ /* 0x000fe4000f8e58ff */
[----:B------:R-:W-:Y:S01]  /*30d0*/  UISETP.NE.AND UP2, UPT, UR14, 0x2, UPT ;  /* 0x000000020e00788c */ /* 0x000fe2000bf45270 */
[----:B------:R-:W-:Y:S01]  /*30e0*/  PLOP3.LUT P0, PT, PT, PT, UP1, 0x80, 0x8 ;  /* 0x000000000008781c */ /* 0x000fe20003f0f018 */
[----:B------:R-:W-:Y:S02]  /*30f0*/  UIADD3 UR40, UPT, UPT, UR28, 0x2, URZ ;  /* 0x000000021c287890 */ /* 0x000fe4000fffe0ff */
[----:B------:R-:W-:Y:S02]  /*3100*/  USEL UR27, URZ, 0x1, UP2 ;  /* 0x00000001ff1b7887 */ /* 0x000fe40009000000 */
[----:B------:R-:W-:Y:S02]  /*3110*/  USEL UR14, UR14, URZ, UP2 ;  /* 0x000000ff0e0e7287 */ /* 0x000fe40009000000 */
[----:B------:R-:W-:Y:S02]  /*3120*/  UIADD3 UR36, UPT, UPT, UR28, 0x4, URZ ;  /* 0x000000041c247890 */ /* 0x000fe4000fffe0ff */
[----:B------:R-:W-:Y:S01]  /*3130*/  @UP1 ULEA UR26, UR14, UR5, 0x3 ;  /* 0x000000050e1a1291 */ /* 0x000fe2000f8e18ff */
[----:B------:R-:W-:Y:S01]  /*3140*/  LOP3.LUT R8, R8, UR27, RZ, 0x3c, !PT ;  /* 0x0000001b08087c12 */ /* 0x000fe2000f8e3cff */
[----:B------:R-:W-:Y:S02]  /*3150*/  UIADD3 UR32, UPT, UPT, UR28, 0x6, URZ ;  /* 0x000000061c207890 */ /* 0x000fe4000fffe0ff */
[----:B------:R-:W-:Y:S01]  /*3160*/  UIADD3 UR6, UPT, UPT, UR6, 0x10, URZ ;  /* 0x0000001006067890 */ /* 0x000fe2000fffe0ff */
[----:B-1----:R-:W-:Y:S01]  /*3170*/  @P0 SHF.L.U32 R0, R8, 0x1f, RZ ;  /* 0x0000001f08000819 */ /* 0x002fe200000006ff */
[----:B------:R-:W-:Y:S01]  /*3180*/  UIADD3 UR12, UPT, UPT, UR12, -0x1, URZ ;  /* 0xffffffff0c0c7890 */ /* 0x000fe2000fffe0ff */
[----:B------:R-:W-:Y:S02]  /*3190*/  UMOV UR29, 0x40004040 ;  /* 0x40004040001d7882 */ /* 0x000fe40000000000 */
[----:B------:R2:W3:Y:S01]  /*31a0*/  @P0 SYNCS.PHASECHK.TRANS64.TRYWAIT P2, [UR26], R0 ;  /* 0x00000000ff0005a7 */ /* 0x0004e2000804111a */
[----:B------:R-:W-:Y:S01]  /*31b0*/  ULEA UR26, UR17, UR10, 0x9 ;  /* 0x0000000a111a7291 */ /* 0x000fe2000f8e48ff */
[----:B------:R-:W-:Y:S01]  /*31c0*/  UMOV UR27, 0x40004040 ;  /* 0x40004040001b7882 */ /* 0x000fe20000000000 */
[----:B------:R-:W-:Y:S02]  /*31d0*/  UMOV UR41, 0x40004040 ;  /* 0x4000404000297882 */ /* 0x000fe40000000000 */
[----:B------:R-:W-:Y:S02]  /*31e0*/  UIADD3 UR38, UPT, UPT, UR26, 0x2, URZ ;  /* 0x000000021a267890 */ /* 0x000fe4000fffe0ff */
[----:B------:R-:W-:Y:S02]  /*31f0*/  UIADD3 UR34, UPT, UPT, UR26, 0x4, URZ ;  /* 0x000000041a227890 */ /* 0x000fe4000fffe0ff */
[----:B------:R-:W-:Y:S01]  /*3200*/  UIADD3 UR30, UPT, UPT, UR26, 0x6, URZ ;  /* 0x000000061a1e7890 */ /* 0x000fe2000fffe0ff */
[----:B------:R2:W-:Y:S01]  /*3210*/  UTCHMMA gdesc[UR26], gdesc[UR28], tmem[UR8], tmem[UR24], idesc[UR25], UP4 ;  /* 0x00ff181c1a0075ea */ /* 0x0005e2000a000008 */
[----:B------:R-:W-:Y:S01]  /*3220*/  UPLOP3.LUT UP4, UPT, UPT, UPT, UPT, 0x80, 0x8 ;  /* 0x000000000008789c */ /* 0x000fe20003f8f070 */
[----:B------:R-:W-:Y:S01]  /*3230*/  UMOV UR39, 0x40004040 ;  /* 0x4000404000277882 */ /* 0x000fe20000000000 */
[----:B------:R-:W-:Y:S01]  /*3240*/  UMOV UR37, 0x40004040 ;  /* 0x4000404000257882 */ /* 0x000fe20000000000 */
[----:B------:R2:W-:Y:S01]  /*3250*/  UTCHMMA gdesc[UR38], gdesc[UR40], tmem[UR8], tmem[UR22], idesc[UR23], UPT ;  /* 0x00ff1628260075ea */ /* 0x0005e2000b800008 */
[----:B------:R-:W-:Y:S01]  /*3260*/  UMOV UR35, 0x40004040 ;  /* 0x4000404000237882 */ /* 0x000fe20000000000 */
[----:B------:R-:W-:Y:S01]  /*3270*/  UMOV UR33, 0x40004040 ;  /* 0x4000404000217882 */ /* 0x000fe20000000000 */
[----:B------:R-:W-:Y:S01]  /*3280*/  UMOV UR31, 0x40004040 ;  /* 0x40004040001f7882 */ /* 0x000fe20000000000 */
[----:B------:R2:W-:Y:S01]  /*3290*/  UTCHMMA gdesc[UR34], gdesc[UR36], tmem[UR8], tmem[UR20], idesc[UR21], UPT ;  /* 0x00ff1424220075ea */ /* 0x0005e2000b800008 */
[----:B------:R2:W-:Y:S01]  /*32a0*/  UTCHMMA gdesc[UR30], gdesc[UR32], tmem[UR8], tmem[UR18], idesc[UR19], UPT ;  /* 0x00ff12201e0075ea */ /* 0x0005e2000b800008 */
[----:B------:R2:W-:Y:S01]  /*32b0*/  UTCBAR [UR6], URZ ;  /* 0x000000ff060073e9 */ /* 0x0005e200080000ff */
[----:B------:R-:W-:Y:S01]  /*32c0*/  UMOV UR17, UR14 ;  /* 0x0000000e00117c82 */ /* 0x000fe20008000000 */
[----:B------:R-:W-:Y:S05]  /*32d0*/  BRA.U UP0, `(.L_x_56) ;  /* 0xfffffffd00507547 */ /* 0x000fea000b83ffff */
.L_x_53:
[----:B------:R-:W-:Y:S01]  /*32e0*/  UIADD3 UR15, UPT, UPT, UR15, 0x1, URZ ;  /* 0x000000010f0f7890 */ /* 0x000fe2000fffe0ff */
[C---:B------:R-:W-:Y:S01]  /*32f0*/  ISETP.NE.AND P0, PT, R10.reuse, 0x2, PT ;  /* 0x000000020a00780c */ /* 0x040fe20003f05270 */
[----:B------:R-:W-:Y:S02]  /*3300*/  UIADD3 UR7, UPT, UPT, UR7, 0x90, URZ ;  /* 0x0000009007077890 */ /* 0x000fe4000fffe0ff */
[----:B------:R-:W-:Y:S01]  /*3310*/  UISETP.NE.AND UP0, UPT, UR15, 0x4, UPT ;  /* 0x000000040f00788c */ /* 0x000fe2000bf05270 */
[----:B-12---:R-:W-:Y:S02]  /*3320*/  SEL R0, RZ, 0x1, P0 ;  /* 0x00000001ff007807 */ /* 0x006fe40000000000 */
[----:B------:R-:W-:Y:S01]  /*3330*/  SEL R10, R10, RZ, P0 ;  /* 0x000000ff0a0a7207 */ /* 0x000fe20000000000 */
[----:B------:R-:W-:Y:S01]  /*3340*/  USEL UR6, URZ, 0x1, UP0 ;  /* 0x00000001ff067887 */ /* 0x000fe20008000000 */
[----:B------:R-:W-:Y:S01]  /*3350*/  LOP3.LUT R9, R9, R0, RZ, 0x3c, !PT ;  /* 0x0000000009097212 */ /* 0x000fe200078e3cff */
[----:B------:R-:W-:Y:S01]  /*3360*/  USEL UR15, UR15, URZ, UP0 ;  /* 0x000000ff0f0f7287 */ /* 0x000fe20008000000 */
[----:B------:R1:W-:Y:S03]  /*3370*/  UTCBAR [UR7], URZ ;  /* 0x000000ff070073e9 */ /* 0x0003e600080000ff */
[----:B------:R-:W-:Y:S01]  /*3380*/  LOP3.LUT R11, R11, UR6, RZ, 0x3c, !PT ;  /* 0x000000060b0b7c12 */ /* 0x000fe2000f8e3cff */
[----:B------:R-:W-:Y:S07]  /*3390*/  @P1 BRA `(.L_x_57) ;  /* 0xfffffff800881947 */ /* 0x000fee000383ffff */
[----:B------:R-:W2:Y:S01]  /*33a0*/  S2UR UR4, SR_CgaCtaId ;  /* 0x00000000000479c3 */ /* 0x000ea20000008800 */
[----:B------:R-:W-:Y:S01]  /*33b0*/  ELECT P0, URZ, PT ;  /* 0x0000000000ff782f */ /* 0x000fe20003800000 */
[----:B------:R-:W-:Y:S01]  /*33c0*/  IMAD.MOV.U32 R0, RZ, RZ, 0x1 ;  /* 0x00000001ff007424 */ /* 0x000fe200078e00ff */
[----:B------:R-:W-:Y:S01]  /*33d0*/  UIADD3 UR5, UPT, UPT, UR5, 0xb0, URZ ;  /* 0x000000b005057890 */ /* 0x000fe2000fffe0ff */
[----:B------:R-:W-:Y:S01]  /*33e0*/  SHF.L.U32 R2, R11, 0x1f, RZ ;  /* 0x0000001f0b027819 */ /* 0x000fe200000006ff */
[----:B------:R-:W-:-:S03]  /*33f0*/  UMOV UR6, 0x40 ;  /* 0x0000004000067882 */ /* 0x000fc60000000000 */
[----:B------:R-:W-:Y:S01]  /*3400*/  UVIRTCOUNT.DEALLOC.SMPOOL 0x80 ;  /* 0x000000800000784c */ /* 0x000fe20000000000 */
[----:B--2---:R-:W-:Y:S02]  /*3410*/  ULEA UR4, UR4, UR6, 0x18 ;  /* 0x0000000604047291 */ /* 0x004fe4000f8ec0ff */
[----:B------:R-:W-:-:S07]  /*3420*/  ULEA UR6, UR15, UR5, 0x3 ;  /* 0x000000050f067291 */ /* 0x000fce000f8e18ff */
[----:B------:R2:W-:Y:S02]  /*3430*/  @P0 STS.U8 [UR4+0x1c], R0 ;  /* 0x00001c00ff000988 */ /* 0x0005e40008000004 */
[----:B------:R-:W4:Y:S02]  /*3440*/  SYNCS.PHASECHK.TRANS64.TRYWAIT P0, [UR6], R2 ;  /* 0x00000002ff0075a7 */ /* 0x000f240008001106 */
[----:B--2-4-:R-:W-:Y:S05]  /*3450*/  @!P0 BRA `(.L_x_58) ;  /* 0x0000005c00348947 */ /* 0x014fea0003800000 */
.L_x_145:
[----:B-1----:R-:W-:-:S04]  /*3460*/  UIADD3 UR7, UPT, UPT, UR15, 0x1, URZ ;  /* 0x000000010f077890 */ /* 0x002fc8000fffe0ff */
[----:B------:R-:W-:-:S04]  /*3470*/  UISETP.NE.AND UP0, UPT, UR7, 0x4, UPT ;  /* 0x000000040700788c */ /* 0x000fc8000bf05270 */
[----:B------:R-:W-:Y:S02]  /*3480*/  USEL UR8, URZ, 0x1, UP0 ;  /* 0x00000001ff087887 */ /* 0x000fe40008000000 */
[----:B------:R-:W-:-:S04]  /*3490*/  USEL UR7, UR7, URZ, UP0 ;  /* 0x000000ff07077287 */ /* 0x000fc80008000000 */
[----:B------:R-:W-:Y:S01]  /*34a0*/  ULEA UR6, UR7, UR5, 0x3 ;  /* 0x0000000507067291 */ /* 0x000fe2000f8e18ff */
[----:B--2---:R-:W-:-:S04]  /*34b0*/  LOP3.LUT R2, R11, UR8, RZ, 0x3c, !PT ;  /* 0x000000080b027c12 */ /* 0x004fc8000f8e3cff */
[----:B------:R-:W-:-:S04]  /*34c0*/  SHF.L.U32 R3, R2, 0x1f, RZ ;  /* 0x0000001f02037819 */ /* 0x000fc800000006ff */
[----:B------:R-:W1:Y:S02]  /*34d0*/  SYNCS.PHASECHK.TRANS64.TRYWAIT P0, [UR6], R3 ;  /* 0x00000003ff0075a7 */ /* 0x000e640008001106 */
[----:B-1----:R-:W-:Y:S05]  /*34e0*/  @!P0 BRA `(.L_x_59) ;  /* 0x0000005c00288947 */ /* 0x002fea0003800000 */
.L_x_147:
[----:B------:R-:W-:-:S04]  /*34f0*/  UIADD3 UR7, UPT, UPT, UR7, 0x1, URZ ;  /* 0x0000000107077890 */ /* 0x000fc8000fffe0ff */
[----:B------:R-:W-:-:S04]  /*3500*/  UISETP.NE.AND UP0, UPT, UR7, 0x4, UPT ;  /* 0x000000040700788c */ /* 0x000fc8000bf05270 */
[----:B------:R-:W-:Y:S02]  /*3510*/  USEL UR8, URZ, 0x1, UP0 ;  /* 0x00000001ff087887 */ /* 0x000fe40008000000 */
[----:B------:R-:W-:-:S04]  /*3520*/  USEL UR7, UR7, URZ, UP0 ;  /* 0x000000ff07077287 */ /* 0x000fc80008000000 */
[----:B------:R-:W-:Y:S01]  /*3530*/  ULEA UR6, UR7, UR5, 0x3 ;  /* 0x0000000507067291 */ /* 0x000fe2000f8e18ff */
[----:B------:R-:W-:-:S04]  /*3540*/  LOP3.LUT R2, R2, UR8, RZ, 0x3c, !PT ;  /* 0x0000000802027c12 */ /* 0x000fc8000f8e3cff */
[----:B-1----:R-:W-:-:S04]  /*3550*/  SHF.L.U32 R3, R2, 0x1f, RZ ;  /* 0x0000001f02037819 */ /* 0x002fc800000006ff */
[----:B------:R-:W1:Y:S02]  /*3560*/  SYNCS.PHASECHK.TRANS64.TRYWAIT P0, [UR6], R3 ;  /* 0x00000003ff0075a7 */ /* 0x000e640008001106 */
[----:B-1----:R-:W-:Y:S05]  /*3570*/  @!P0 BRA `(.L_x_60) ;  /* 0x0000005c001c8947 */ /* 0x002fea0003800000 */
.L_x_149:
[----:B------:R-:W-:-:S04]  /*3580*/  UIADD3 UR7, UPT, UPT, UR7, 0x1, URZ ;  /* 0x0000000107077890 */ /* 0x000fc8000fffe0ff */
[----:B------:R-:W-:-:S04]  /*3590*/  UISETP.NE.AND UP0, UPT, UR7, 0x4, UPT ;  /* 0x000000040700788c */ /* 0x000fc8000bf05270 */
[----:B------:R-:W-:Y:S02]  /*35a0*/  USEL UR6, URZ, 0x1, UP0 ;  /* 0x00000001ff067887 */ /* 0x000fe40008000000 */
[----:B------:R-:W-:-:S04]  /*35b0*/  USEL UR7, UR7, URZ, UP0 ;  /* 0x000000ff07077287 */ /* 0x000fc80008000000 */
[----:B------:R-:W-:Y:S01]  /*35c0*/  ULEA UR7, UR7, UR5, 0x3 ;  /* 0x0000000507077291 */ /* 0x000fe2000f8e18ff */
[----:B------:R-:W-:-:S04]  /*35d0*/  LOP3.LUT R2, R2, UR6, RZ, 0x3c, !PT ;  /* 0x0000000602027c12 */ /* 0x000fc8000f8e3cff */
[----:B------:R-:W-:-:S04]  /*35e0*/  SHF.L.U32 R2, R2, 0x1f, RZ ;  /* 0x0000001f02027819 */ /* 0x000fc800000006ff */
[----:B------:R-:W2:Y:S02]  /*35f0*/  SYNCS.PHASECHK.TRANS64.TRYWAIT P0, [UR7], R2 ;  /* 0x00000002ff0075a7 */ /* 0x000ea40008001107 */
[----:B--2---:R-:W-:Y:S05]  /*3600*/  @!P0 BRA `(.L_x_61) ;  /* 0x0000005c00108947 */ /* 0x004fea0003800000 */
.L_x_151:
[----:B------:R-:W-:Y:S01]  /*3610*/  NOP ;  /* 0x0000000000007918 */ /* 0x000fe20000000000 */
[----:B-1----:R-:W1:Y:S01]  /*3620*/  LDS R0, [UR4+0x14] ;  /* 0x00001404ff007984 */ /* 0x002e620008000800 */
[----:B------:R-:W-:Y:S01]  /*3630*/  ULOP3.LUT UR6, UR16, 0xffff, URZ, 0xc0, !UPT ;  /* 0x0000ffff10067892 */ /* 0x000fe2000f8ec0ff */
[----:B------:R-:W-:Y:S01]  /*3640*/  UMOV UR8, 0xffff ;  /* 0x0000ffff00087882 */ /* 0x000fe20000000000 */
[----:B------:R-:W-:Y:S02]  /*3650*/  UMOV UR5, 0x1 ;  /* 0x0000000100057882 */ /* 0x000fe40000000000 */
[----:B------:R-:W-:-:S04]  /*3660*/  USHF.R.U32.HI UR6, URZ, 0x5, UR6 ;  /* 0x00000005ff067899 */ /* 0x000fc80008011606 */
[----:B------:R-:W-:Y:S02]  /*3670*/  USHF.L.U32 UR8, UR8, UR6, URZ ;  /* 0x0000000608087299 */ /* 0x000fe400080006ff */
[----:B------:R-:W-:-:S04]  /*3680*/  USHF.L.U32 UR5, UR5, UR6, URZ ;  /* 0x0000000605057299 */ /* 0x000fc800080006ff */
[----:B-1----:R-:W-:-:S04]  /*3690*/  LOP3.LUT R0, R0, UR8, RZ, 0xc0, !PT ;  /* 0x0000000800007c12 */ /* 0x002fc8000f8ec0ff */
[----:B------:R-:W-:-:S13]  /*36a0*/  ISETP.NE.AND P0, PT, R0, UR8, PT ;  /* 0x0000000800007c0c */ /* 0x000fda000bf05270 */
[----:B------:R-:W-:Y:S05]  /*36b0*/  @P0 BRA `(.L_x_62) ;  /* 0x0000000000580947 */ /* 0x000fea0003800000 */
[----:B------:R-:W1:Y:S02]  /*36c0*/  LDS R0, [UR4+0x18] ;  /* 0x00001804ff007984 */ /* 0x000e640008000800 */
[----:B-1----:R-:W-:-:S04]  /*36d0*/  LOP3.LUT R0, R0, UR5, RZ, 0xc0, !PT ;  /* 0x0000000500007c12 */ /* 0x002fc8000f8ec0ff */
[----:B------:R-:W-:-:S13]  /*36e0*/  ISETP.NE.AND P0, PT, R0, UR5, PT ;  /* 0x0000000500007c0c */ /* 0x000fda000bf05270 */
[----:B------:R-:W-:Y:S05]  /*36f0*/  @P0 BRA `(.L_x_63) ;  /* 0x00000000003c0947 */ /* 0x000fea0003800000 */
[----:B------:R-:W1:Y:S01]  /*3700*/  S2R R2, SR_LANEID ;  /* 0x0000000000027919 */ /* 0x000e620000000000 */
[----:B------:R-:W-:Y:S01]  /*3710*/  ULOP3.LUT UR8, URZ, UR8, URZ, 0x33, !UPT ;  /* 0x00000008ff087292 */ /* 0x000fe2000f8e33ff */
[----:B------:R-:W-:Y:S02]  /*3720*/  VOTEU.ANY UR7, UPT, PT ;  /* 0x0000000000077886 */ /* 0x000fe400038e0100 */
[----:B------:R-:W-:-:S03]  /*3730*/  UFLO.U32 UR7, UR7 ;  /* 0x00000007000772bd */ /* 0x000fc600080e0000 */
[----:B------:R-:W-:-:S04]  /*3740*/  IMAD.U32 R0, RZ, RZ, UR8 ;  /* 0x00000008ff007e24 */ /* 0x000fc8000f8e00ff */
[----:B------:R2:W4:Y:S02]  /*3750*/  REDUX UR6, R0 ;  /* 0x00000000000673c4 */ /* 0x0005240000000000 */
[----:B------:R1:W-:Y:S02]  /*3760*/  UTCATOMSWS.AND URZ, UR8 ;  /* 0x0000000800ff79e3 */ /* 0x0003e40008000000 */
[----:B-1----:R-:W-:Y:S02]  /*3770*/  ISETP.EQ.U32.AND P0, PT, R2, UR7, PT ;  /* 0x0000000702007c0c */ /* 0x002fe4000bf02070 */
[----:B--2---:R-:W-:Y:S02]  /*3780*/  LOP3.LUT R0, RZ, UR5, RZ, 0x33, !PT ;  /* 0x00000005ff007c12 */ /* 0x004fe4000f8e33ff */
[----:B----4-:R-:W-:Y:S02]  /*3790*/  MOV R2, UR6 ;  /* 0x0000000600027c02 */ /* 0x010fe40008000f00 */
[----:B------:R-:W1:Y:S07]  /*37a0*/  REDUX UR5, R0 ;  /* 0x00000000000573c4 */ /* 0x000e6e0000000000 */
[----:B------:R2:W-:Y:S01]  /*37b0*/  @P0 ATOMS.AND RZ, [UR4+0x14], R2 ;  /* 0x00001402ffff098c */ /* 0x0005e2000a800004 */
[----:B-1----:R-:W-:-:S05]  /*37c0*/  IMAD.U32 R0, RZ, RZ, UR5 ;  /* 0x00000005ff007e24 */ /* 0x002fca000f8e00ff */
[----:B------:R2:W-:Y:S01]  /*37d0*/  @P0 ATOMS.AND RZ, [UR4+0x18], R0 ;  /* 0x00001800ffff098c */ /* 0x0005e2000a800004 */
[----:B------:R-:W-:Y:S05]  /*37e0*/  BRA `(.L_x_64) ;  /* 0x0000000000147947 */ /* 0x000fea0003800000 */
.L_x_63:
[----:B------:R-:W-:Y:S02]  /*37f0*/  MOV R2, 0x3810 ;  /* 0x0000381000027802 */ /* 0x000fe40000000f00 */
[----:B---3-5:R-:W-:Y:S05]  /*3800*/  CALL.REL.NOINC `($__internal_0_$__cuda_sm10x_tcgen05_guardrail_trap_col_being_dealloced_not_returned_by_alloc) ;  /* 0x0000005c00f87944 */ /* 0x028fea0003c00000 */
[----:B------:R-:W-:Y:S05]  /*3810*/  BRA `(.L_x_64) ;  /* 0x0000000000087947 */ /* 0x000fea0003800000 */
.L_x_62:
[----:B------:R-:W-:Y:S02]  /*3820*/  MOV R2, 0x3840 ;  /* 0x0000384000027802 */ /* 0x000fe40000000f00 */
[----:B---3-5:R-:W-:Y:S05]  /*3830*/  CALL.REL.NOINC `($__internal_2_$__cuda_sm10x_tcgen05_guardrail_trap_unallocated_columns_being_dealloced) ;  /* 0x0000006000047944 */ /* 0x028fea0003c00000 */
.L_x_64:
[----:B------:R-:W-:Y:S01]  /*3840*/  NOP ;  /* 0x0000000000007918 */ /* 0x000fe20000000000 */
[----:B------:R-:W-:Y:S05]  /*3850*/  EXIT ;  /* 0x000000000000794d */ /* 0x000fea0003800000 */
.L_x_46:
[----:B------:R-:W-:-:S09]  /*3860*/  UISETP.NE.OR UP2, UPT, UR8, 0x3, !UP2 ;  /* 0x000000030800788c */ /* 0x000fd2000d745670 */
[----:B------:R-:W-:Y:S05]  /*3870*/  BRA.U UP2, `(.L_x_65) ;  /* 0x0000001102087547 */ /* 0x000fea000b800000 */
[----:B------:R-:W1:Y:S01]  /*3880*/  LDC R0, c[0x0][0xb30] ;  /* 0x0002cc00ff007b82 */ /* 0x000e620000000800 */
[----:B------:R-:W2:Y:S01]  /*3890*/  LDCU.64 UR8, c[0x0][0x888] ;  /* 0x00011100ff0877ac */ /* 0x000ea20008000a00 */
[----:B------:R-:W-:Y:S02]  /*38a0*/  HFMA2 R27, -RZ, RZ, 0, 0 ;  /* 0x00000000ff1b7431 */ /* 0x000fe400000001ff */
[----:B------:R-:W-:Y:S01]  /*38b0*/  IMAD.MOV.U32 R29, RZ, RZ, 0x1 ;  /* 0x00000001ff1d7424 */ /* 0x000fe200078e00ff */
[----:B------:R-:W-:Y:S01]  /*38c0*/  MOV R25, 0x2000 ;  /* 0x0000200000197802 */ /* 0x000fe20000000f00 */
[----:B------:R-:W4:Y:S01]  /*38d0*/  LDCU.64 UR4, c[0x0][0x890] ;  /* 0x00011200ff0477ac */ /* 0x000f220008000a00 */
[----:B------:R-:W-:Y:S01]  /*38e0*/  IMAD.MOV.U32 R28, RZ, RZ, RZ ;  /* 0x000000ffff1c7224 */ /* 0x000fe200078e00ff */
[----:B------:R-:W3:Y:S01]  /*38f0*/  LDC R24, c[0x0][0x370] ;  /* 0x0000dc00ff187b82 */ /* 0x000ee20000000800 */
[----:B------:R-:W-:Y:S01]  /*3900*/  UMOV UR7, 0x400 ;  /* 0x0000040000077882 */ /* 0x000fe20000000000 */
[----:B------:R-:W-:-:S02]  /*3910*/  UPLOP3.LUT UP1, UPT, UPT, UPT, UPT, 0x40, 0x4 ;  /* 0x000000000004789c */ /* 0x000fc40003f2e870 */
[----:B------:R-:W-:-:S04]  /*3920*/  ULEA UR7, UR37, UR7, 0x18 ;  /* 0x0000000725077291 */ /* 0x000fc8000f8ec0ff */
[----:B------:R-:W3:Y:S01]  /*3930*/  LDC R3, c[0x0][0xb0c] ;  /* 0x0002c300ff037b82 */ /* 0x000ee20000000800 */
[----:B------:R-:W-:Y:S02]  /*3940*/  UIADD3 UR13, UPT, UPT, UR7, 0x38, URZ ;  /* 0x00000038070d7890 */ /* 0x000fe4000fffe0ff */
[----:B--2---:R-:W-:Y:S02]  /*3950*/  UISETP.NE.U32.AND UP2, UPT, UR8, URZ, UPT ;  /* 0x000000ff0800728c */ /* 0x004fe4000bf45070 */
[----:B------:R-:W-:Y:S02]  /*3960*/  UIADD3 UR33, UPT, UPT, UR7, 0x20, URZ ;  /* 0x0000002007217890 */ /* 0x000fe4000fffe0ff */
[----:B----4-:R-:W-:Y:S01]  /*3970*/  UISETP.NE.U32.AND UP3, UPT, UR4, URZ, UPT ;  /* 0x000000ff0400728c */ /* 0x010fe2000bf65070 */
[----:B------:R-:W2:Y:S01]  /*3980*/  LDC R18, c[0x0][0xb20] ;  /* 0x0002c800ff127b82 */ /* 0x000ea20000000800 */
[----:B-1----:R-:W-:Y:S01]  /*3990*/  ISETP.NE.AND P1, PT, R0, 0x1, PT ;  /* 0x000000010000780c */ /* 0x002fe20003f25270 */
[----:B------:R-:W-:-:S02]  /*39a0*/  UISETP.NE.AND.EX UP2, UPT, UR9, URZ, UPT, UP2 ;  /* 0x000000ff0900728c */ /* 0x000fc4000bf45320 */
[----:B------:R-:W-:Y:S02]  /*39b0*/  UIADD3 UR25, UPT, UPT, UR7, 0x28, URZ ;  /* 0x0000002807197890 */ /* 0x000fe4000fffe0ff */
[----:B------:R-:W-:Y:S02]  /*39c0*/  UIADD3 UR17, UPT, UPT, UR7, 0x30, URZ ;  /* 0x0000003007117890 */ /* 0x000fe4000fffe0ff */
[----:B------:R-:W1:Y:S01]  /*39d0*/  LDC.64 R30, c[0x0][0x348] ;  /* 0x0000d200ff1e7b82 */ /* 0x000e620000000a00 */
[----:B------:R-:W-:Y:S02]  /*39e0*/  UPRMT UR13, UR37, 0x654, UR13 ;  /* 0x00000654250d7896 */ /* 0x000fe4000800000d */
[----:B------:R-:W-:-:S05]  /*39f0*/  UISETP.NE.AND.EX UP3, UPT, UR5, URZ, UPT, UP3 ;  /* 0x000000ff0500728c */ /* 0x000fca000bf65330 */
[----:B------:R-:W4:Y:S08]  /*3a00*/  LDC.64 R16, c[0x0][0xb10] ;  /* 0x0002c400ff107b82 */ /* 0x000f300000000a00 */
[----:B------:R-:W1:Y:S08]  /*3a10*/  LDC.64 R6, c[0x0][0xb18] ;  /* 0x0002c600ff067b82 */ /* 0x000e700000000a00 */
[----:B------:R-:W1:Y:S08]  /*3a20*/  LDC.64 R4, c[0x0][0xb28] ;  /* 0x0002ca00ff047b82 */ /* 0x000e700000000a00 */
[----:B--23--:R-:W1:Y:S02]  /*3a30*/  LDC R19, c[0x0][0x374] ;  /* 0x0000dd00ff137b82 */ /* 0x00ce640000000800 */
.L_x_76:
[C---:B------:R-:W-:Y:S02]  /*3a40*/  LEA R0, R28.reuse, UR7, 0x3 ;  /* 0x000000071c007c11 */ /* 0x040fe4000f8e18ff */
[----:B------:R-:W-:Y:S02]  /*3a50*/  SHF.L.U32 R2, R27, 0x1f, RZ ;  /* 0x0000001f1b027819 */ /* 0x000fe400000006ff */
[----:B------:R-:W-:Y:S02]  /*3a60*/  LEA R20, R28, UR7, 0x4 ;  /* 0x000000071c147c11 */ /* 0x000fe4000f8e20ff */
[----:B--2---:R-:W2:Y:S02]  /*3a70*/  SYNCS.PHASECHK.TRANS64.TRYWAIT P0, [R0+URZ+0x70], R2 ;  /* 0x00007002000075a7 */ /* 0x004ea400080011ff */
[----:B--2---:R-:W-:Y:S05]  /*3a80*/  @!P0 BRA `(.L_x_66) ;  /* 0x0000005800088947 */ /* 0x004fea0003800000 */
.L_x_152:
[----:B------:R-:W-:Y:S01]  /*3a90*/  ISETP.GE.AND P0, PT, R40, 0x1, PT ;  /* 0x000000012800780c */ /* 0x000fe20003f06270 */
[----:B------:R-:W3:Y:S01]  /*3aa0*/  LDS.128 R20, [R20+0x100] ;  /* 0x0001000014147984 */ /* 0x000ee20000000c00 */
[----:B--2---:R-:W-:Y:S01]  /*3ab0*/  VIADD R0, R0, 0x80 ;  /* 0x0000008000007836 */ /* 0x004fe20000000000 */
[----:B------:R-:W-:Y:S01]  /*3ac0*/  @!PT LDS RZ, [RZ] ;  /* 0x00000000fffff984 */ /* 0x000fe20000000800 */
[----:B------:R-:W-:Y:S01]  /*3ad0*/  @!PT LDS RZ, [RZ] ;  /* 0x00000000fffff984 */ /* 0x000fe20000000800 */
[----:B------:R-:W-:Y:S01]  /*3ae0*/  @!PT LDS RZ, [RZ] ;  /* 0x00000000fffff984 */ /* 0x000fe20000000800 */
[----:B------:R-:W-:Y:S01]  /*3af0*/  @!PT LDS RZ, [RZ] ;  /* 0x00000000fffff984 */ /* 0x000fe20000000800 */
[----:B------:R2:W-:Y:S06]  /*3b00*/  MEMBAR.ALL.CTA ;  /* 0x0000000000007992 */ /* 0x0005ec0000008000 */
[----:B--2---:R-:W2:Y:S01]  /*3b10*/  FENCE.VIEW.ASYNC.S ;  /* 0x00000000000073c6 */ /* 0x004ea20000000000 */
[----:B------:R-:W-:Y:S04]  /*3b20*/  PRMT R0, RZ, 0x654, R0 ;  /* 0x00000654ff007816 */ /* 0x000fe80000000000 */
[----:B--2---:R2:W-:Y:S01]  /*3b30*/  SYNCS.ARRIVE.TRANS64.RED.A1T0 RZ, [R0+URZ], RZ ;  /* 0x000000ff00ff79a7 */ /* 0x0045e200081004ff */
[----:B---3--:R-:W-:Y:S11]  /*3b40*/  LOP3.LUT P3, RZ, R22, 0x1, RZ, 0xc0, !PT ;  /* 0x0000000116ff7812 */ /* 0x008ff6000786c0ff */
[----:B------:R-:W-:Y:S02]  /*3b50*/  @!UPT UIADD3 URZ, UPT, UPT, URZ, URZ, URZ ;  /* 0x000000fffffff290 */ /* 0x000fe4000fffe0ff */
[----:B------:R-:W-:Y:S02]  /*3b60*/  @P3 MOV R11, R20 ;  /* 0x00000014000b3202 */ /* 0x000fe40000000f00 */
[----:B------:R-:W-:Y:S01]  /*3b70*/  @P3 LOP3.LUT R10, R21, 0xffff, RZ, 0xc0, !PT ;  /* 0x0000ffff150a3812 */ /* 0x000fe200078ec0ff */
[----:B--2---:R-:W-:Y:S06]  /*3b80*/  @!P0 BRA `(.L_x_67) ;  /* 0x0000000000a48947 */ /* 0x004fec0003800000 */
[-C--:B-1----:R-:W-:Y:S01]  /*3b90*/  IMAD.HI.U32 R0, R19, R7.reuse, RZ ;  /* 0x0000000713007227 */ /* 0x082fe200078e00ff */
[----:B------:R-:W-:Y:S02]  /*3ba0*/  ISETP.NE.AND P0, PT, R6, 0x1, PT ;  /* 0x000000010600780c */ /* 0x000fe40003f05270 */
[----:B------:R-:W-:Y:S01]  /*3bb0*/  ISETP.NE.AND P2, PT, R40, 0x1, PT ;  /* 0x000000012800780c */ /* 0x000fe20003f45270 */
[----:B----4-:R-:W-:Y:S01]  /*3bc0*/  IMAD.HI.U32 R9, R24, R16, RZ ;  /* 0x0000001018097227 */ /* 0x010fe200078e00ff */
[----:B------:R-:W-:Y:S02]  /*3bd0*/  SHF.R.U32.HI R0, RZ, R18, R0 ;  /* 0x00000012ff007219 */ /* 0x000fe40000011600 */
[----:B------:R-:W-:Y:S01]  /*3be0*/  ISETP.NE.AND P4, PT, R3, 0x1, PT ;  /* 0x000000010300780c */ /* 0x000fe20003f85270 */
[----:B------:R-:W-:Y:S01]  /*3bf0*/  IMAD.HI.U32 R13, R10, R7, RZ ;  /* 0x000000070a0d7227 */ /* 0x000fe200078e00ff */
[----:B------:R-:W-:Y:S02]  /*3c00*/  SHF.R.U32.HI R9, RZ, R17, R9 ;  /* 0x00000011ff097219 */ /* 0x000fe40000011609 */
[----:B------:R-:W-:Y:S01]  /*3c10*/  SEL R0, R19, R0, !P0 ;  /* 0x0000000013007207 */ /* 0x000fe20004000000 */
[----:B------:R-:W-:Y:S01]  /*3c20*/  IMAD.HI.U32 R12, R11, R16, RZ ;  /* 0x000000100b0c7227 */ /* 0x000fe200078e00ff */
[----:B------:R-:W-:Y:S03]  /*3c30*/  SEL R9, R24, R9, !P4 ;  /* 0x0000000918097207 */ /* 0x000fe60006000000 */
[-C--:B------:R-:W-:Y:S01]  /*3c40*/  IMAD.HI.U32 R8, R0, R4.reuse, RZ ;  /* 0x0000000400087227 */ /* 0x080fe200078e00ff */
[----:B------:R-:W-:Y:S03]  /*3c50*/  SHF.R.U32.HI R12, RZ, R17, R12 ;  /* 0x00000011ff0c7219 */ /* 0x000fe6000001160c */
[----:B------:R-:W-:Y:S01]  /*3c60*/  IMAD.HI.U32 R2, R9, R4, RZ ;  /* 0x0000000409027227 */ /* 0x000fe200078e00ff */
[-C--:B------:R-:W-:Y:S02]  /*3c70*/  @P2 SHF.R.U32.HI R0, RZ, R5.reuse, R8 ;  /* 0x00000005ff002219 */ /* 0x080fe40000011608 */
[----:B------:R-:W-:Y:S02]  /*3c80*/  SHF.R.U32.HI R8, RZ, R18, R13 ;  /* 0x00000012ff087219 */ /* 0x000fe4000001160d */
[----:B------:R-:W-:Y:S01]  /*3c90*/  @P2 SHF.R.U32.HI R9, RZ, R5, R2 ;  /* 0x00000005ff092219 */ /* 0x000fe20000011602 */
[----:B------:R-:W-:Y:S01]  /*3ca0*/  IMAD R0, R40, R0, RZ ;  /* 0x0000000028007224 */ /* 0x000fe200078e02ff */
[----:B------:R-:W-:Y:S02]  /*3cb0*/  SEL R8, R10, R8, !P0 ;  /* 0x000000080a087207 */ /* 0x000fe40004000000 */
[----:B------:R-:W-:Y:S01]  /*3cc0*/  SEL R2, R11, R12, !P4 ;  /* 0x0000000c0b027207 */ /* 0x000fe20006000000 */
[----:B------:R-:W-:Y:S01]  /*3cd0*/  IMAD R12, R40, R9, RZ ;  /* 0x00000009280c7224 */ /* 0x000fe200078e02ff */
[C---:B------:R-:W-:Y:S01]  /*3ce0*/  ISETP.GE.AND P0, PT, R8.reuse, R0, PT ;  /* 0x000000000800720c */ /* 0x040fe20003f06270 */
[----:B------:R-:W-:Y:S03]  /*3cf0*/  IMAD.HI.U32 R0, R8, R4, RZ ;  /* 0x0000000408007227 */ /* 0x000fe600078e00ff */
[----:B------:R-:W-:Y:S02]  /*3d00*/  ISETP.GE.OR P0, PT, R2, R12, P0 ;  /* 0x0000000c0200720c */ /* 0x000fe40000706670 */
[-C--:B------:R-:W-:Y:S04]  /*3d10*/  SHF.R.U32.HI R0, RZ, R5.reuse, R0 ;  /* 0x00000005ff007219 */ /* 0x080fe80000011600 */
[----:B------:R-:W-:Y:S05]  /*3d20*/  SEL R13, R8, R0, !P2 ;  /* 0x00000000080d7207 */ /* 0x000fea0005000000 */
[----:B------:R-:W-:Y:S02]  /*3d30*/  IMAD.MOV R12, RZ, RZ, -R13 ;  /* 0x000000ffff0c7224 */ /* 0x000fe400078e0a0d */
[----:B------:R-:W-:Y:S04]  /*3d40*/  @!P0 IMAD.HI.U32 R0, R2, R4, RZ ;  /* 0x0000000402008227 */ /* 0x000fe800078e00ff */
[----:B------:R-:W-:Y:S01]  /*3d50*/  IMAD R12, R40, R12, R8 ;  /* 0x0000000c280c7224 */ /* 0x000fe200078e0208 */
[----:B------:R-:W-:Y:S04]  /*3d60*/  @!P0 SHF.R.U32.HI R0, RZ, R5, R0 ;  /* 0x00000005ff008219 */ /* 0x000fe80000011600 */
[----:B------:R-:W-:Y:S04]  /*3d70*/  @!P0 SEL R0, R2, R0, !P2 ;  /* 0x0000000002008207 */ /* 0x000fe80005000000 */
[----:B------:R-:W-:Y:S01]  /*3d80*/  @!P0 IADD3 R13, PT, PT, R13, -R0, RZ ;  /* 0x800000000d0d8210 */ /* 0x000fe20007ffe0ff */
[----:B------:R-:W-:Y:S01]  /*3d90*/  @!P0 IMAD R0, R9, R12, R0 ;  /* 0x0000000c09008224 */ /* 0x000fe200078e0200 */
[----:B------:R-:W-:Y:S01]  /*3da0*/  IADD3 R9, PT, PT, -R8, RZ, RZ ;  /* 0x000000ff08097210 */ /* 0x000fe20007ffe1ff */
[--C-:B------:R-:W-:Y:S02]  /*3db0*/  IMAD.MOV R12, RZ, RZ, -R2.reuse ;  /* 0x000000ffff0c7224 */ /* 0x100fe400078e0a02 */
[----:B------:R-:W-:Y:S02]  /*3dc0*/  @!P0 IMAD R8, R13, R40, R2 ;  /* 0x000000280d088224 */ /* 0x000fe400078e0202 */
[----:B------:R-:W-:Y:S02]  /*3dd0*/  @!P0 IMAD.MOV.U32 R2, RZ, RZ, R0 ;  /* 0x000000ffff028224 */ /* 0x000fe400078e0000 */
[----:B------:R-:W-:Y:S02]  /*3de0*/  IMAD R11, R3, R12, R11 ;  /* 0x0000000c030b7224 */ /* 0x000fe400078e020b */
[----:B------:R-:W-:Y:S02]  /*3df0*/  IMAD R10, R6, R9, R10 ;  /* 0x00000009060a7224 */ /* 0x000fe400078e020a */
[----:B------:R-:W-:Y:S02]  /*3e00*/  IMAD R11, R2, R3, R11 ;  /* 0x00000003020b7224 */ /* 0x000fe400078e020b */
[----:B------:R-:W-:Y:S02]  /*3e10*/  IMAD R10, R8, R6, R10 ;  /* 0x00000006080a7224 */ /* 0x000fe400078e020a */
.L_x_67:
[----:B------:R-:W-:Y:S05]  /*3e20*/  BRA.U UP1, `(.L_x_68) ;  /* 0x0000000101107547 */ /* 0x000fea000b800000 */
[----:B------:R-:W-:Y:S04]  /*3e30*/  MOV R2, UR6 ;  /* 0x0000000600027c02 */ /* 0x000fe80008000f00 */
[----:B------:R-:W-:Y:S04]  /*3e40*/  SHF.L.U32 R2, R2, 0x1f, RZ ;  /* 0x0000001f02027819 */ /* 0x000fe800000006ff */
[----:B------:R-:W2:Y:S02]  /*3e50*/  SYNCS.PHASECHK.TRANS64.TRYWAIT P0, [UR7+0x68], R2 ;  /* 0x00006802ff0075a7 */ /* 0x000ea40008001107 */
[----:B--2---:R-:W-:Y:S05]  /*3e60*/  @!P0 BRA `(.L_x_69) ;  /* 0x0000005400248947 */ /* 0x004fea0003800000 */
.L_x_68:
[----:B------:R-:W-:Y:S02]  /*3e70*/  R2UR UR35, R15 ;  /* 0x000000000f2372ca */ /* 0x000fe400000e0000 */
[----:B------:R-:W-:Y:S02]  /*3e80*/  R2UR UR34, R14 ;  /* 0x000000000e2272ca */ /* 0x000fe400000e0000 */
[----:B------:R-:W-:Y:S02]  /*3e90*/  ISETP.NE.U32.AND P2, PT, RZ, UR4, PT ;  /* 0x00000004ff007c0c */ /* 0x000fe4000bf45070 */
[----:B------:R-:W-:Y:S02]  /*3ea0*/  SHF.L.U32 R14, R29, 0x1f, RZ ;  /* 0x0000001f1d0e7819 */ /* 0x000fe400000006ff */
[----:B------:R-:W-:Y:S05]  /*3eb0*/  ISETP.NE.AND.EX P2, PT, RZ, UR5, PT, P2 ;  /* 0x00000005ff007c0c */ /* 0x000fea000bf45320 */
[----:B------:R-:W-:Y:S02]  /*3ec0*/  USHF.L.U32 UR35, UR35, 0x6, URZ ;  /* 0x0000000623237899 */ /* 0x000fe400080006ff */
[----:B------:R-:W-:Y:S01]  /*3ed0*/  USHF.L.U32 UR34, UR34, 0x8, URZ ;  /* 0x0000000822227899 */ /* 0x000fe200080006ff */
[----:B------:R-:W-:Y:S11]  /*3ee0*/  BRA.U !UP3, `(.L_x_70) ;  /* 0x000000010b347547 */ /* 0x000ff6000b800000 */
[----:B------:R-:W-:Y:S01]  /*3ef0*/  UPLOP3.LUT UP0, UPT, UPT, UPT, UP2, 0x80, 0x8 ;  /* 0x000000000008789c */ /* 0x000fe20003f0f020 */
[----:B--2---:R-:W-:Y:S02]  /*3f00*/  HFMA2 R0, -RZ, RZ, 0, 5.9604644775390625e-08 ;  /* 0x00000001ff007431 */ /* 0x004fe400000001ff */
[----:B------:R-:W-:Y:S03]  /*3f10*/  IMAD.MOV.U32 R88, RZ, RZ, 0x1 ;  /* 0x00000001ff587424 */ /* 0x000fe600078e00ff */
[----:B------:R-:W-:Y:S05]  /*3f20*/  PLOP3.LUT P0, PT, PT, PT, UP0, 0x80, 0x8 ;  /* 0x000000000008781c */ /* 0x000fea0003f0f008 */
[----:B------:R-:W2:Y:S01]  /*3f30*/  @UP0 LDCU.64 UR10, c[0x0][0x888] ;  /* 0x00011100ff0a07ac */ /* 0x000ea20008000a00 */
[----:B------:R-:W-:Y:S07]  /*3f40*/  @UP0 UIMAD UR8, UR36, UR4, URZ ;  /* 0x00000004240802a4 */ /* 0x000fee000f8e02ff */
[----:B------:R-:W-:Y:S01]  /*3f50*/  @!P0 PRMT R88, R0, 0x7610, R88 ;  /* 0x0000761000588816 */ /* 0x000fe20000000058 */
[----:B--2---:R-:W-:Y:S03]  /*3f60*/  @UP0 UIMAD.WIDE UR10, UR8, 0x4, UR10 ;  /* 0x00000004080a08a5 */ /* 0x004fe6000f8e020a */
[----:B------:R-:W2:Y:S03]  /*3f70*/  @!UP0 LDCU UR8, c[0x0][0x880] ;  /* 0x00011000ff0887ac */ /* 0x000ea60008000800 */
[----:B------:R-:W-:Y:S01]  /*3f80*/  IMAD.U32 R8, RZ, RZ, UR10 ;  /* 0x0000000aff087e24 */ /* 0x000fe2000f8e00ff */
[----:B------:R-:W-:Y:S05]  /*3f90*/  MOV R9, UR11 ;  /* 0x0000000b00097c02 */ /* 0x000fea0008000f00 */
[----:B-----5:R3:W5:Y:S02]  /*3fa0*/  @P0 LDG.E R49, desc[UR46][R8.64] ;  /* 0x0000002e08310981 */ /* 0x020764000c1e1900 */
[----:B--23--:R-:W-:Y:S07]  /*3fb0*/  @!P0 IMAD.U32 R49, RZ, RZ, UR8 ;  /* 0x00000008ff318e24 */ /* 0x00cfee000f8e00ff */
.L_x_70:
[----:B-----5:R-:W-:Y:S01]  /*3fc0*/  @!P2 FSETP.EQ.AND P0, PT, R49, RZ, PT ;  /* 0x000000ff3100a20b */ /* 0x020fe20003f02000 */
[----:B------:R-:W-:Y:S01]  /*3fd0*/  @!UPT UIADD3 URZ, UPT, UPT, URZ, URZ, URZ ;  /* 0x000000fffffff290 */ /* 0x000fe2000fffe0ff */
[----:B------:R-:W-:Y:S11]  /*3fe0*/  @!P2 BRA `(.L_x_71) ;  /* 0x000000000014a947 */ /* 0x000ff60003800000 */
[----:B------:R-:W-:Y:S02]  /*3ff0*/  LOP3.LUT P2, RZ, R88, 0xff, RZ, 0xc0, !PT ;  /* 0x000000ff58ff7812 */ /* 0x000fe4000784c0ff */
[----:B------:R-:W-:Y:S04]  /*4000*/  PLOP3.LUT P0, PT, PT, PT, UP0, 0x80, 0x8 ;  /* 0x000000000008781c */ /* 0x000fe80003f0f008 */
[----:B------:R-:W-:Y:S07]  /*4010*/  PLOP3.LUT P0, PT, P0, PT, PT, 0x8, 0x80 ;  /* 0x000000000080781c */ /* 0x000fee000070e170 */
[----:B------:R-:W-:Y:S11]  /*4020*/  @P2 FSETP.EQ.AND P0, PT, R49, RZ, PT ;  /* 0x000000ff3100220b */ /* 0x000ff60003f02000 */
[----:B------:R-:W-:Y:S02]  /*4030*/  @!UPT UIADD3 URZ, UPT, UPT, URZ, URZ, URZ ;  /* 0x000000fffffff290 */ /* 0x000fe4000fffe0ff */
.L_x_71:
[----:B------:R-:W3:Y:S01]  /*4040*/  SYNCS.PHASECHK.TRANS64.TRYWAIT P2, [UR7+0x40], R14 ;  /* 0x0000400eff0075a7 */ /* 0x000ee20008041107 */
[----:B------:R-:W-:Y:S04]  /*4050*/  ELECT P4, URZ, PT ;  /* 0x0000000000ff782f */ /* 0x000fe80003880000 */
[----:B------:R-:W-:Y:S11]  /*4060*/  PLOP3.LUT P4, PT, P0, P4, PT, 0xf2, 0x2f ;  /* 0x00000000002f781c */ /* 0x000ff60000789e72 */
[----:B------:R-:W-:Y:S02]  /*4070*/  @!UPT UIADD3 URZ, UPT, UPT, URZ, URZ, URZ ;  /* 0x000000fffffff290 */ /* 0x000fe4000fffe0ff */
[----:B-1----:R-:W-:Y:S05]  /*4080*/  @!P4 IADD3 R8, P0, PT, R30, 0x580, RZ ;  /* 0x000005801e08c810 */ /* 0x002fea0007f1e0ff */
[----:B--2---:R-:W-:Y:S01]  /*4090*/  @!P4 IMAD.X R2, RZ, RZ, R31, P0 ;  /* 0x000000ffff02c224 */ /* 0x004fe200000e061f */
[----:B---3--:R-:W-:Y:S07]  /*40a0*/  @!P2 BRA `(.L_x_72) ;  /* 0x0000005000aca947 */ /* 0x008fee0003800000 */
.L_x_155:
[----:B------:R-:W-:Y:S01]  /*40b0*/  @!P4 R2UR UR8, R2 ;  /* 0x000000000208c2ca */ /* 0x000fe200000e0000 */
[----:B------:R-:W-:Y:S01]  /*40c0*/  VOTEU.ALL UP1, P4 ;  /* 0x0000000000ff7886 */ /* 0x000fe20002020000 */
[----:B------:R-:W-:Y:S01]  /*40d0*/  @!P4 R2UR UR9, R8 ;  /* 0x000000000809c2ca */ /* 0x000fe200000e0000 */
[----:B-1----:R-:W-:Y:S01]  /*40e0*/  @!P4 IMAD.MOV.U32 R0, RZ, RZ, 0x2000 ;  /* 0x00002000ff00c424 */ /* 0x002fe200078e00ff */
[----:B------:R-:W-:Y:S01]  /*40f0*/  UMOV UR10, 0x0 ;  /* 0x00000000000a7882 */ /* 0x000fe20000000000 */
[----:B------:R-:W-:Y:S01]  /*4100*/  UMOV UR11, 0x10000000 ;  /* 0x10000000000b7882 */ /* 0x000fe20000000000 */
[----:B------:R-:W-:Y:S01]  /*4110*/  @!UP1 UIADD3 UR32, UPT, UPT, UR7, 0x400, URZ ;  /* 0x0000040007209890 */ /* 0x000fe2000fffe0ff */
[----:B------:R-:W-:Y:S06]  /*4120*/  VOTEU.ALL UP1, P4 ;  /* 0x0000000000ff7886 */ /* 0x000fec0002020000 */
[----:B------:R-:W-:Y:S01]  /*4130*/  IMAD.U32 R9, RZ, RZ, UR8 ;  /* 0x00000008ff097e24 */ /* 0x000fe2000f8e00ff */
[----:B------:R-:W-:Y:S01]  /*4140*/  UPRMT UR8, UR37, 0x654, UR33 ;  /* 0x0000065425087896 */ /* 0x000fe20008000021 */
[----:B------:R-:W-:Y:S03]  /*4150*/  IMAD.U32 R8, RZ, RZ, UR9 ;  /* 0x00000009ff087e24 */ /* 0x000fe6000f8e00ff */
[----:B------:R-:W-:Y:S02]  /*4160*/  @!P4 R2UR UR15, R9 ;  /* 0x00000000090fc2ca */ /* 0x000fe400000e0000 */
[----:B------:R-:W-:Y:S02]  /*4170*/  @!P4 R2UR UR14, R8 ;  /* 0x00000000080ec2ca */ /* 0x000fe400000e0000 */
[----:B------:R-:W-:Y:S05]  /*4180*/  @!P4 IADD3 R8, P0, PT, R30, 0x580, RZ ;  /* 0x000005801e08c810 */ /* 0x000fea0007f1e0ff */
[----:B------:R-:W-:Y:S06]  /*4190*/  @!P4 IMAD.X R2, RZ, RZ, R31, P0 ;  /* 0x000000ffff02c224 */ /* 0x000fec00000e061f */
[----:B------:R1:W-:Y:S01]  /*41a0*/  @!UP1 UTMALDG.3D [UR32], [UR14], desc[UR10] ;  /* 0x00000a200e0095b4 */ /* 0x0003e20008011000 */
[----:B------:R1:W-:Y:S01]  /*41b0*/  @!P4 SYNCS.ARRIVE.TRANS64.RED.A0TR RZ, [UR7+0x20], R0 ;  /* 0x00002000ffffc9a7 */ /* 0x0003e20008300407 */
[----:B------:R-:W-:Y:S01]  /*41c0*/  SYNCS.ARRIVE.TRANS64.RED.A1T0 RZ, [UR8], RZ ;  /* 0x000000ffffff79a7 */ /* 0x000fe20008100408 */
[----:B------:R-:W2:Y:S02]  /*41d0*/  SYNCS.PHASECHK.TRANS64.TRYWAIT P2, [UR7+0x48], R14 ;  /* 0x0000480eff0075a7 */ /* 0x000ea40008041107 */
[----:B-12---:R-:W-:Y:S05]  /*41e0*/  @!P2 BRA `(.L_x_73) ;  /* 0x000000500074a947 */ /* 0x006fea0003800000 */
.L_x_157:
[----:B------:R-:W-:Y:S01]  /*41f0*/  @!P4 R2UR UR8, R2 ;  /* 0x000000000208c2ca */ /* 0x000fe200000e0000 */
[----:B------:R-:W-:Y:S01]  /*4200*/  VOTEU.ALL UP1, P4 ;  /* 0x0000000000ff7886 */ /* 0x000fe20002020000 */
[----:B------:R-:W-:Y:S01]  /*4210*/  @!P4 R2UR UR9, R8 ;  /* 0x000000000809c2ca */ /* 0x000fe200000e0000 */
[----:B-1----:R-:W-:Y:S01]  /*4220*/  @!P4 IMAD.MOV.U32 R0, RZ, RZ, 0x2000 ;  /* 0x00002000ff00c424 */ /* 0x002fe200078e00ff */
[----:B------:R-:W-:Y:S01]  /*4230*/  UMOV UR10, 0x0 ;  /* 0x00000000000a7882 */ /* 0x000fe20000000000 */
[----:B------:R-:W-:Y:S01]  /*4240*/  UMOV UR11, 0x10000000 ;  /* 0x10000000000b7882 */ /* 0x000fe20000000000 */
[----:B------:R-:W-:Y:S02]  /*4250*/  @!UP1 UIADD3 UR26, UPT, UPT, UR34, 0x40, URZ ;  /* 0x00000040221a9890 */ /* 0x000fe4000fffe0ff */
[----:B------:R-:W-:Y:S01]  /*4260*/  @!UP1 UIADD3 UR24, UPT, UPT, UR7, 0x2400, URZ ;  /* 0x0000240007189890 */ /* 0x000fe2000fffe0ff */
[----:B------:R-:W-:Y:S01]  /*4270*/  VOTEU.ALL UP1, P4 ;  /* 0x0000000000ff7886 */ /* 0x000fe20002020000 */
[----:B------:R-:W-:Y:S01]  /*4280*/  UMOV UR27, UR35 ;  /* 0x00000023001b7c82 */ /* 0x000fe20008000000 */
[----:B------:R-:W-:Y:S02]  /*4290*/  UMOV UR28, UR36 ;  /* 0x00000024001c7c82 */ /* 0x000fe40008000000 */
        /* <DEDUP_REMOVED lines=12> */
.L_x_159:
[----:B------:R-:W2:Y:S01]  /*4360*/  LDC.64 R12, c[0x0][0xb18] ;  /* 0x0002c600ff0c7b82 */ /* 0x000ea20000000a00 */
[----:B------:R-:W-:Y:S01]  /*4370*/  @!P4 R2UR UR8, R2 ;  /* 0x000000000208c2ca */ /* 0x000fe200000e0000 */
[----:B------:R-:W-:Y:S01]  /*4380*/  VOTEU.ALL UP1, P4 ;  /* 0x0000000000ff7886 */ /* 0x000fe20002020000 */
[----:B------:R-:W-:Y:S01]  /*4390*/  @!P4 R2UR UR9, R8 ;  /* 0x000000000809c2ca */ /* 0x000fe200000e0000 */
[----:B-1----:R-:W-:Y:S01]  /*43a0*/  @!P4 IMAD.MOV.U32 R0, RZ, RZ, 0x2000 ;  /* 0x00002000ff00c424 */ /* 0x002fe200078e00ff */
[----:B------:R-:W-:Y:S03]  /*43b0*/  UMOV UR10, 0x0 ;  /* 0x00000000000a7882 */ /* 0x000fe60000000000 */
[----:B------:R-:W1:Y:S01]  /*43c0*/  @!P1 LDC R2, c[0x0][0xb0c] ;  /* 0x0002c300ff029b82 */ /* 0x000e620000000800 */
[----:B------:R-:W-:Y:S01]  /*43d0*/  @!UP1 UIADD3 UR18, UPT, UPT, UR34, 0x80, URZ ;  /* 0x0000008022129890 */ /* 0x000fe2000fffe0ff */
[----:B------:R-:W-:Y:S01]  /*43e0*/  @P3 SHF.R.U32.HI R26, RZ, 0x10, R21 ;  /* 0x00000010ff1a3819 */ /* 0x000fe20000011615 */
[----:B------:R-:W-:Y:S01]  /*43f0*/  @!UP1 UIADD3 UR16, UPT, UPT, UR7, 0x4400, URZ ;  /* 0x0000440007109890 */ /* 0x000fe2000fffe0ff */
[----:B------:R-:W-:Y:S01]  /*4400*/  VIADD R28, R28, 0x1 ;  /* 0x000000011c1c7836 */ /* 0x000fe20000000000 */
[----:B------:R-:W-:Y:S01]  /*4410*/  VOTEU.ALL UP1, P4 ;  /* 0x0000000000ff7886 */ /* 0x000fe20002020000 */
[----:B------:R-:W-:Y:S01]  /*4420*/  UMOV UR11, 0x10000000 ;  /* 0x10000000000b7882 */ /* 0x000fe20000000000 */
[----:B------:R-:W-:Y:S01]  /*4430*/  UMOV UR19, UR35 ;  /* 0x0000002300137c82 */ /* 0x000fe20008000000 */
[----:B------:R-:W-:Y:S01]  /*4440*/  IMAD.U32 R9, RZ, RZ, UR8 ;  /* 0x00000008ff097e24 */ /* 0x000fe2000f8e00ff */
[----:B------:R-:W-:Y:S01]  /*4450*/  UMOV UR20, UR36 ;  /* 0x0000002400147c82 */ /* 0x000fe20008000000 */
[----:B------:R-:W-:Y:S01]  /*4460*/  IMAD.U32 R8, RZ, RZ, UR9 ;  /* 0x00000009ff087e24 */ /* 0x000fe2000f8e00ff */
[----:B------:R-:W-:Y:S02]  /*4470*/  UPRMT UR8, UR37, 0x654, UR17 ;  /* 0x0000065425087896 */ /* 0x000fe40008000011 */
[----:B------:R-:W-:Y:S02]  /*4480*/  @!P4 R2UR UR15, R9 ;  /* 0x00000000090fc2ca */ /* 0x000fe400000e0000 */
[----:B------:R-:W-:Y:S02]  /*4490*/  @!P4 R2UR UR14, R8 ;  /* 0x00000000080ec2ca */ /* 0x000fe400000e0000 */
[----:B------:R-:W3:Y:S11]  /*44a0*/  LDC.64 R8, c[0x0][0xb10] ;  /* 0x0002c400ff087b82 */ /* 0x000ef60000000a00 */
[----:B------:R1:W-:Y:S01]  /*44b0*/  @!UP1 UTMALDG.3D [UR16], [UR14], desc[UR10] ;  /* 0x00000a100e0095b4 */ /* 0x0003e20008011000 */
[----:B------:R5:W-:Y:S01]  /*44c0*/  @!P4 SYNCS.ARRIVE.TRANS64.RED.A0TR RZ, [UR7+0x30], R0 ;  /* 0x00003000ffffc9a7 */ /* 0x000be20008300407 */
[C---:B---3--:R-:W-:Y:S01]  /*44d0*/  @!P1 IMAD.HI.U32 R8, R11.reuse, R8, RZ ;  /* 0x000000080b089227 */ /* 0x048fe200078e00ff */
[----:B--2---:R-:W-:Y:S02]  /*44e0*/  @!P1 ISETP.NE.AND P0, PT, R12, 0x1, PT ;  /* 0x000000010c00980c */ /* 0x004fe40003f05270 */
[----:B-1----:R-:W-:Y:S01]  /*44f0*/  @!P1 ISETP.NE.AND P2, PT, R2, 0x1, PT ;  /* 0x000000010200980c */ /* 0x002fe20003f45270 */
[----:B------:R-:W-:Y:S01]  /*4500*/  SYNCS.ARRIVE.TRANS64.RED.A1T0 RZ, [UR8], RZ ;  /* 0x000000ffffff79a7 */ /* 0x000fe20008100408 */
[C---:B------:R-:W-:Y:S01]  /*4510*/  @!P1 IMAD.HI.U32 R13, R10.reuse, R13, RZ ;  /* 0x0000000d0a0d9227 */ /* 0x040fe200078e00ff */
[----:B------:R-:W-:Y:S04]  /*4520*/  @!P1 SHF.R.U32.HI R8, RZ, R9, R8 ;  /* 0x00000009ff089219 */ /* 0x000fe80000011608 */
[----:B------:R-:W-:Y:S01]  /*4530*/  @!P1 SEL R8, R11, R8, !P2 ;  /* 0x000000080b089207 */ /* 0x000fe20005000000 */
[----:B------:R-:W1:Y:S01]  /*4540*/  SYNCS.PHASECHK.TRANS64.TRYWAIT P5, [UR7+0x58], R14 ;  /* 0x0000580eff0075a7 */ /* 0x000e6200080a1107 */
[----:B-----5:R-:W2:Y:S02]  /*4550*/  @!P1 LDC R0, c[0x0][0xb20] ;  /* 0x0002c800ff009b82 */ /* 0x020ea40000000800 */
[----:B--2---:R-:W-:Y:S04]  /*4560*/  @!P1 SHF.R.U32.HI R0, RZ, R0, R13 ;  /* 0x00000000ff009219 */ /* 0x004fe8000001160d */
[----:B------:R-:W-:Y:S05]  /*4570*/  @!P1 SEL R9, R10, R0, !P0 ;  /* 0x000000000a099207 */ /* 0x000fea0004000000 */
[----:B------:R-:W-:Y:S02]  /*4580*/  @!P1 IMAD.IADD R0, R9, 0x1, -R8 ;  /* 0x0000000109009824 */ /* 0x000fe400078e0a08 */
[----:B------:R-:W-:Y:S02]  /*4590*/  @!P1 IMAD.IADD R8, R8, 0x1, -R9 ;  /* 0x0000000108089824 */ /* 0x000fe400078e0a09 */
[----:B------:R-:W-:Y:S02]  /*45a0*/  @!P1 IMAD R11, R0, R2, R11 ;  /* 0x00000002000b9224 */ /* 0x000fe400078e020b */
[----:B------:R-:W-:Y:S01]  /*45b0*/  @!P1 IMAD R10, R8, R12, R10 ;  /* 0x0000000c080a9224 */ /* 0x000fe200078e020a */
[----:B-1----:R-:W-:Y:S06]  /*45c0*/  @!P5 BRA `(.L_x_75) ;  /* 0x0000004c00acd947 */ /* 0x002fec0003800000 */
.L_x_161:
[----:B------:R-:W-:Y:S01]  /*45d0*/  @!P4 IADD3 R2, P0, PT, R30, 0x580, RZ ;  /* 0x000005801e02c810 */ /* 0x000fe20007f1e0ff */
[----:B------:R-:W-:Y:S01]  /*45e0*/  VOTEU.ALL UP1, P4 ;  /* 0x0000000000ff7886 */ /* 0x000fe20002020000 */
[----:B------:R-:W-:Y:S01]  /*45f0*/  UMOV UR18, 0x0 ;  /* 0x0000000000127882 */ /* 0x000fe20000000000 */
[----:B------:R-:W-:Y:S01]  /*4600*/  UMOV UR19, 0x10000000 ;  /* 0x1000000000137882 */ /* 0x000fe20000000000 */
[----:B------:R-:W-:Y:S01]  /*4610*/  @!P4 R2UR UR9, R2 ;  /* 0x000000000209c2ca */ /* 0x000fe200000e0000 */
[----:B-1----:R-:W-:Y:S01]  /*4620*/  @!P4 IMAD.X R0, RZ, RZ, R31, P0 ;  /* 0x000000ffff00c224 */ /* 0x002fe200000e061f */
[----:B------:R-:W-:Y:S01]  /*4630*/  @!UP1 UIADD3 UR10, UPT, UPT, UR34, 0xc0, URZ ;  /* 0x000000c0220a9890 */ /* 0x000fe2000fffe0ff */
[----:B------:R-:W-:Y:S01]  /*4640*/  ISETP.NE.AND P0, PT, R28, 0x2, PT ;  /* 0x000000021c00780c */ /* 0x000fe20003f05270 */
[----:B------:R-:W-:Y:S01]  /*4650*/  UMOV UR11, UR35 ;  /* 0x00000023000b7c82 */ /* 0x000fe20008000000 */
[----:B------:R-:W-:Y:S01]  /*4660*/  UMOV UR12, UR36 ;  /* 0x00000024000c7c82 */ /* 0x000fe20008000000 */
[----:B------:R-:W-:Y:S01]  /*4670*/  @!P4 R2UR UR8, R0 ;  /* 0x000000000008c2ca */ /* 0x000fe200000e0000 */
[----:B------:R-:W-:Y:S01]  /*4680*/  IMAD.IADD R14, R10, 0x1, R86 ;  /* 0x000000010a0e7824 */ /* 0x000fe200078e0256 */
[----:B------:R-:W-:Y:S01]  /*4690*/  @P3 R2UR UR36, R26 ;  /* 0x000000001a2432ca */ /* 0x000fe200000e0000 */
[----:B------:R-:W-:Y:S01]  /*46a0*/  IMAD.IADD R15, R11, 0x1, R87 ;  /* 0x000000010b0f7824 */ /* 0x000fe200078e0257 */
[----:B------:R-:W-:Y:S02]  /*46b0*/  SEL R0, RZ, 0x1, P0 ;  /* 0x00000001ff007807 */ /* 0x000fe40000000000 */
[----:B------:R-:W-:Y:S01]  /*46c0*/  LOP3.LUT R29, R29, 0x1, RZ, 0x3c, !PT ;  /* 0x000000011d1d7812 */ /* 0x000fe200078e3cff */
[----:B------:R-:W-:Y:S01]  /*46d0*/  IMAD.U32 R8, RZ, RZ, UR9 ;  /* 0x00000009ff087e24 */ /* 0x000fe2000f8e00ff */
[----:B------:R-:W-:Y:S01]  /*46e0*/  @!UP1 UIADD3 UR9, UPT, UPT, UR7, 0x38, URZ ;  /* 0x0000003807099890 */ /* 0x000fe2000fffe0ff */
[----:B------:R-:W-:Y:S02]  /*46f0*/  LOP3.LUT R27, R27, R0, RZ, 0x3c, !PT ;  /* 0x000000001b1b7212 */ /* 0x000fe400078e3cff */
[----:B------:R-:W-:Y:S02]  /*4700*/  SEL R28, R28, RZ, P0 ;  /* 0x000000ff1c1c7207 */ /* 0x000fe40000000000 */
[----:B------:R-:W-:Y:S01]  /*4710*/  IMAD.U32 R9, RZ, RZ, UR8 ;  /* 0x00000008ff097e24 */ /* 0x000fe2000f8e00ff */
[----:B------:R-:W-:Y:S01]  /*4720*/  @!P4 R2UR UR14, R8 ;  /* 0x00000000080ec2ca */ /* 0x000fe200000e0000 */
[----:B------:R-:W-:Y:S01]  /*4730*/  @!UP1 UIADD3 UR8, UPT, UPT, UR7, 0x6400, URZ ;  /* 0x0000640007089890 */ /* 0x000fe2000fffe0ff */
[----:B------:R-:W-:Y:S02]  /*4740*/  VOTEU.ALL UP1, P4 ;  /* 0x0000000000ff7886 */ /* 0x000fe40002020000 */
[----:B------:R-:W-:Y:S11]  /*4750*/  @!P4 R2UR UR15, R9 ;  /* 0x00000000090fc2ca */ /* 0x000ff600000e0000 */
[----:B------:R-:W-:Y:S02]  /*4760*/  @!UPT UIADD3 URZ, UPT, UPT, URZ, URZ, URZ ;  /* 0x000000fffffff290 */ /* 0x000fe4000fffe0ff */
[----:B------:R2:W-:Y:S01]  /*4770*/  @!UP1 UTMALDG.3D [UR8], [UR14], desc[UR18] ;  /* 0x000012080e0095b4 */ /* 0x0005e20008011000 */
[----:B------:R2:W-:Y:S01]  /*4780*/  @!P4 SYNCS.ARRIVE.TRANS64.RED.A0TR RZ, [UR7+0x38], R25 ;  /* 0x00003819ffffc9a7 */ /* 0x0005e20008300407 */
[----:B------:R-:W-:Y:S01]  /*4790*/  UPLOP3.LUT UP1, UPT, UPT, UPT, UPT, 0x80, 0x8 ;  /* 0x000000000008789c */ /* 0x000fe20003f2f070 */
[----:B------:R-:W-:Y:S01]  /*47a0*/  SYNCS.ARRIVE.TRANS64.RED.A1T0 RZ, [UR13], RZ ;  /* 0x000000ffffff79a7 */ /* 0x000fe2000810040d */
[----:B------:R-:W-:Y:S09]  /*47b0*/  @P3 BRA `(.L_x_76) ;  /* 0xfffffff000a03947 */ /* 0x000ff2000383ffff */
[----:B------:R-:W-:-:S04]  /*47c0*/  SHF.L.U32 R2, R29, 0x1f, RZ ;  /* 0x0000001f1d027819 */ /* 0x000fc800000006ff */
[----:B------:R-:W1:Y:S02]  /*47d0*/  SYNCS.PHASECHK.TRANS64.TRYWAIT P0, [UR7+0x40], R2 ;  /* 0x00004002ff0075a7 */ /* 0x000e640008001107 */
[----:B-1----:R-:W-:Y:S05]  /*47e0*/  @!P0 BRA `(.L_x_77) ;  /* 0x0000004c003c8947 */ /* 0x002fea0003800000 */
.L_x_163:
[----:B------:R-:W3:Y:S02]  /*47f0*/  SYNCS.PHASECHK.TRANS64.TRYWAIT P0, [UR7+0x48], R2 ;  /* 0x00004802ff0075a7 */ /* 0x000ee40008001107 */
[----:B---3--:R-:W-:Y:S05]  /*4800*/  @!P0 BRA `(.L_x_78) ;  /* 0x0000004c004c8947 */ /* 0x008fea0003800000 */
.L_x_165:
[----:B------:R-:W3:Y:S02]  /*4810*/  SYNCS.PHASECHK.TRANS64.TRYWAIT P0, [UR7+0x50], R2 ;  /* 0x00005002ff0075a7 */ /* 0x000ee40008001107 */
[----:B---3--:R-:W-:Y:S05]  /*4820*/  @!P0 BRA `(.L_x_79) ;  /* 0x0000004c005c8947 */ /* 0x008fea0003800000 */
.L_x_167:
[----:B-1----:R-:W-:-:S07]  /*4830*/  MOV R0, UR7 ;  /* 0x0000000700007c02 */ /* 0x002fce0008000f00 */
.L_x_80:
[----:B-1----:R-:W-:-:S04]  /*4840*/  SHF.L.U32 R2, R29, 0x1f, RZ ;  /* 0x0000001f1d027819 */ /* 0x002fc800000006ff */
[----:B------:R1:W3:Y:S03]  /*4850*/  SYNCS.PHASECHK.TRANS64.TRYWAIT P0, [R0+URZ+0x58], R2 ;  /* 0x00005802000075a7 */ /* 0x0002e600080011ff */
[----:B---3--:R-:W-:Y:S05]  /*4860*/  @!P0 NANOSLEEP.SYNCS 0x989680 ;  /* 0x009896800000895d */ /* 0x008fea0003900000 */
[----:B------:R-:W3:Y:S02]  /*4870*/  @!P0 SYNCS.PHASECHK.TRANS64 P0, [R0+URZ+0x58], R2 ;  /* 0x00005802000085a7 */ /* 0x000ee400080010ff */
[----:B--23--:R-:W-:Y:S05]  /*4880*/  @P0 EXIT ;  /* 0x000000000000094d */ /* 0x00cfea0003800000 */
[----:B------:R-:W-:Y:S05]  /*4890*/  BRA `(.L_x_80) ;  /* 0xfffffffc00e87947 */ /* 0x000fea000383ffff */
.L_x_65:
[----:B------:R-:W-:-:S06]  /*48a0*/  UISETP.GE.AND UP1, UPT, UR8, 0x4, UPT ;  /* 0x000000040800788c */ /* 0x000fcc000bf26270 */
[----:B------:R-:W-:-:S13]  /*48b0*/  PLOP3.LUT P0, PT, PT, PT, UP1, 0x80, 0x8 ;  /* 0x000000000008781c */ /* 0x000fda0003f0f018 */
[----:B------:R-:W-:Y:S05]  /*48c0*/  @!P0 EXIT ;  /* 0x000000000000894d */ /* 0x000fea0003800000 */
[----:B------:R-:W-:Y:S01]  /*48d0*/  BAR.SYNC.DEFER_BLOCKING 0x6, 0xa0 ;  /* 0x0182800000007b1d */ /* 0x000fe20000010000 */
[C---:B------:R-:W-:Y:S01]  /*48e0*/  IMAD.SHL.U32 R4, R101.reuse, 0x40, RZ ;  /* 0x0000004065047824 */ /* 0x040fe200078e00ff */
[----:B------:R-:W-:Y:S01]  /*48f0*/  SHF.R.U32.HI R3, RZ, 0x1, R101 ;  /* 0x00000001ff037819 */ /* 0x000fe20000011665 */
[C---:B------:R-:W-:Y:S01]  /*4900*/  IMAD.U32 R46, R101.reuse, 0x10000, RZ ;  /* 0x00010000652e7824 */ /* 0x040fe200078e00ff */
[C---:B------:R-:W-:Y:S01]  /*4910*/  R2P PR, R101.reuse, 0x6 ;  /* 0x0000000665007804 */ /* 0x040fe20000000000 */
[C---:B------:R-:W-:Y:S01]  /*4920*/  IMAD.SHL.U32 R2, R101.reuse, 0x20, RZ ;  /* 0x0000002065027824 */ /* 0x040fe200078e00ff */
[----:B------:R-:W-:Y:S02]  /*4930*/  UMOV UR48, 0x400 ;  /* 0x0000040000307882 */ /* 0x000fe40000000000 */
[----:B------:R-:W1:Y:S01]  /*4940*/  LDC R91, c[0x0][0x370] ;  /* 0x0000dc00ff5b7b82 */ /* 0x000e620000000800 */
[----:B------:R-:W-:Y:S01]  /*4950*/  ULEA UR48, UR37, UR48, 0x18 ;  /* 0x0000003025307291 */ /* 0x000fe2000f8ec0ff */
[C---:B------:R-:W-:Y:S01]  /*4960*/  LOP3.LUT R5, R4.reuse, 0x1c0, RZ, 0xc0, !PT ;  /* 0x000001c004057812 */ /* 0x040fe200078ec0ff */
[----:B------:R-:W-:Y:S01]  /*4970*/  IMAD.SHL.U32 R92, R101, 0x8, RZ ;  /* 0x00000008655c7824 */ /* 0x000fe200078e00ff */
[----:B------:R-:W-:Y:S01]  /*4980*/  LOP3.LUT R4, R4, 0x200, RZ, 0xc0, !PT ;  /* 0x0000020004047812 */ /* 0x000fe200078ec0ff */
[----:B------:R-:W-:Y:S01]  /*4990*/  IMAD.MOV.U32 R99, RZ, RZ, 0x20 ;  /* 0x00000020ff637424 */ /* 0x000fe200078e00ff */
[----:B------:R-:W-:Y:S01]  /*49a0*/  LOP3.LUT R3, R5, 0x8, R3, 0xf8, !PT ;  /* 0x0000000805037812 */ /* 0x000fe200078ef803 */
[----:B------:R-:W-:Y:S01]  /*49b0*/  UIADD3 UR4, UPT, UPT, UR48, 0x400, URZ ;  /* 0x0000040030047890 */ /* 0x000fe2000fffe0ff */
[----:B------:R-:W2:Y:S01]  /*49c0*/  LDC R42, c[0x0][0xb0c] ;  /* 0x0002c300ff2a7b82 */ /* 0x000ea20000000800 */
[----:B------:R-:W-:Y:S01]  /*49d0*/  LOP3.LUT R46, R46, 0x600000, RZ, 0xc0, !PT ;  /* 0x006000002e2e7812 */ /* 0x000fe200078ec0ff */
[----:B------:R-:W-:Y:S01]  /*49e0*/  IMAD.MOV.U32 R98, RZ, RZ, 0x1 ;  /* 0x00000001ff627424 */ /* 0x000fe200078e00ff */
[----:B------:R-:W-:Y:S01]  /*49f0*/  LOP3.LUT R2, R4, 0xc00, R2, 0xf8, !PT ;  /* 0x00000c0004027812 */ /* 0x000fe200078ef802 */
[----:B------:R-:W-:Y:S01]  /*4a00*/  IMAD.MOV.U32 R45, RZ, RZ, RZ ;  /* 0x000000ffff2d7224 */ /* 0x000fe200078e00ff */
[----:B------:R-:W-:-:S02]  /*4a10*/  LOP3.LUT R92, R3, 0x38, R92, 0x78, !PT ;  /* 0x00000038035c7812 */ /* 0x000fc400078e785c */
[----:B------:R-:W-:Y:S02]  /*4a20*/  CS2R R96, SRZ ;  /* 0x0000000000607805 */ /* 0x000fe4000001ff00 */
[----:B------:R-:W-:Y:S01]  /*4a30*/  SEL R100, R99, 0xffffffe0, !P2 ;  /* 0xffffffe063647807 */ /* 0x000fe20005000000 */
[----:B------:R-:W4:Y:S01]  /*4a40*/  LDC R89, c[0x0][0xb20] ;  /* 0x0002c800ff597b82 */ /* 0x000f220000000800 */
[----:B------:R-:W3:Y:S01]  /*4a50*/  LDS R0, [UR48+0x120] ;  /* 0x00012030ff007984 */ /* 0x000ee20008000800 */
[----:B------:R-:W-:Y:S01]  /*4a60*/  LOP3.LUT R92, R2, R92, RZ, 0xfc, !PT ;  /* 0x0000005c025c7212 */ /* 0x000fe200078efcff */
[----:B------:R-:W-:Y:S01]  /*4a70*/  IMAD.MOV.U32 R104, RZ, RZ, RZ ;  /* 0x000000ffff687224 */ /* 0x000fe200078e00ff */
[----:B------:R-:W-:Y:S01]  /*4a80*/  LOP3.LUT R101, R101, 0x60, RZ, 0xc0, !PT ;  /* 0x0000006065657812 */ /* 0x000fe200078ec0ff */
[----:B------:R-:W-:Y:S01]  /*4a90*/  IMAD.U32 R94, RZ, RZ, UR4 ;  /* 0x00000004ff5e7e24 */ /* 0x000fe2000f8e00ff */
[----:B------:R-:W-:Y:S01]  /*4aa0*/  SEL R99, R99, 0xffffffe0, !P1 ;  /* 0xffffffe063637807 */ /* 0x000fe20004800000 */
[----:B------:R-:W1:Y:S01]  /*4ab0*/  LDCU.64 UR52, c[0x0][0x348] ;  /* 0x00006900ff3477ac */ /* 0x000e620008000a00 */
[----:B------:R-:W1:Y:S01]  /*4ac0*/  LDC R41, c[0x0][0xb30] ;  /* 0x0002cc00ff297b82 */ /* 0x000e620000000800 */
[----:B------:R-:W1:Y:S01]  /*4ad0*/  LDCU.64 UR38, c[0x0][0x888] ;  /* 0x00011100ff2677ac */ /* 0x000e620008000a00 */
[----:B------:R-:W1:Y:S06]  /*4ae0*/  LDCU.64 UR44, c[0x0][0x890] ;  /* 0x00011200ff2c77ac */ /* 0x000e6c0008000a00 */
[----:B------:R-:W1:Y:S01]  /*4af0*/  LDC.64 R84, c[0x0][0xb10] ;  /* 0x0002c400ff547b82 */ /* 0x000e620000000a00 */
[----:B------:R-:W-:Y:S01]  /*4b00*/  UMOV UR49, URZ ;  /* 0x000000ff00317c82 */ /* 0x000fe20008000000 */
[----:B------:R-:W-:-:S06]  /*4b10*/  UMOV UR51, URZ ;  /* 0x000000ff00337c82 */ /* 0x000fcc0008000000 */
[----:B------:R-:W1:Y:S08]  /*4b20*/  LDC.64 R38, c[0x0][0xb18] ;  /* 0x0002c600ff267b82 */ /* 0x000e700000000a00 */
[----:B------:R-:W1:Y:S08]  /*4b30*/  LDC.64 R36, c[0x0][0xb28] ;  /* 0x0002ca00ff247b82 */ /* 0x000e700000000a00 */
[----:B------:R-:W1:Y:S01]  /*4b40*/  LDC.64 R82, c[0x0][0x8b0] ;  /* 0x00022c00ff527b82 */ /* 0x000e620000000a00 */
[----:B---3--:R-:W-:-:S07]  /*4b50*/  IMAD.IADD R46, R0, 0x1, R46 ;  /* 0x00000001002e7824 */ /* 0x008fce00078e022e */
[----:B------:R-:W3:Y:S08]  /*4b60*/  LDC.64 R80, c[0x0][0x8a8] ;  /* 0x00022a00ff507b82 */ /* 0x000ef00000000a00 */
[----:B--2-4-:R-:W1:Y:S02]  /*4b70*/  LDC R90, c[0x0][0x374] ;  /* 0x0000dd00ff5a7b82 */ /* 0x014e640000000800 */
.L_x_124:
[----:B------:R-:W-:Y:S02]  /*4b80*/  LEA R0, R104, UR48, 0x3 ;  /* 0x0000003068007c11 */ /* 0x000fe4000f8e18ff */
[----:B------:R-:W-:Y:S02]  /*4b90*/  SHF.L.U32 R2, R96, 0x1f, RZ ;  /* 0x0000001f60027819 */ /* 0x000fe400000006ff */
[----:B-1----:R-:W-:Y:S02]  /*4ba0*/  LEA R16, R104, UR48, 0x4 ;  /* 0x0000003068107c11 */ /* 0x002fe4000f8e20ff */
[----:B------:R-:W2:Y:S02]  /*4bb0*/  SYNCS.PHASECHK.TRANS64.TRYWAIT P0, [R0+URZ+0x70], R2 ;  /* 0x00007002000075a7 */ /* 0x000ea400080011ff */
[----:B--2---:R-:W-:Y:S05]  /*4bc0*/  @!P0 BRA `(.L_x_81) ;  /* 0x00000048008c8947 */ /* 0x004fea0003800000 */
.L_x_168:
[----:B------:R-:W4:Y:S01]  /*4bd0*/  LDC.64 R10, c[0x0][0xb10] ;  /* 0x0002c400ff0a7b82 */ /* 0x000f220000000a00 */
[----:B------:R-:W3:Y:S01]  /*4be0*/  LDS.128 R16, [R16+0x100] ;  /* 0x0001000010107984 */ /* 0x000ee20000000c00 */
[----:B-1----:R-:W-:Y:S01]  /*4bf0*/  ISETP.NE.AND P1, PT, R41, 0x1, PT ;  /* 0x000000012900780c */ /* 0x002fe20003f25270 */
[----:B--2---:R-:W-:Y:S01]  /*4c00*/  VIADD R0, R0, 0x80 ;  /* 0x0000008000007836 */ /* 0x004fe20000000000 */
[----:B------:R-:W-:Y:S04]  /*4c10*/  ISETP.GE.AND P0, PT, R40, 0x1, PT ;  /* 0x000000012800780c */ /* 0x000fe80003f06270 */
[----:B------:R-:W1:Y:S01]  /*4c20*/  LDC.64 R8, c[0x0][0xb18] ;  /* 0x0002c600ff087b82 */ /* 0x000e620000000a00 */
[----:B------:R-:W-:Y:S01]  /*4c30*/  PRMT R0, RZ, 0x654, R0 ;  /* 0x00000654ff007816 */ /* 0x000fe20000000000 */
[----:B------:R-:W-:Y:S01]  /*4c40*/  @!PT LDS RZ, [RZ] ;  /* 0x00000000fffff984 */ /* 0x000fe20000000800 */
[----:B------:R-:W-:Y:S01]  /*4c50*/  @!PT LDS RZ, [RZ] ;  /* 0x00000000fffff984 */ /* 0x000fe20000000800 */
[----:B------:R-:W-:Y:S01]  /*4c60*/  @!PT LDS RZ, [RZ] ;  /* 0x00000000fffff984 */ /* 0x000fe20000000800 */
[----:B------:R-:W-:Y:S01]  /*4c70*/  @!PT LDS RZ, [RZ] ;  /* 0x00000000fffff984 */ /* 0x000fe20000000800 */
[----:B------:R2:W-:Y:S06]  /*4c80*/  MEMBAR.ALL.CTA ;  /* 0x0000000000007992 */ /* 0x0005ec0000008000 */
[----:B--2---:R-:W2:Y:S01]  /*4c90*/  FENCE.VIEW.ASYNC.S ;  /* 0x00000000000073c6 */ /* 0x004ea20000000000 */
[----:B------:R-:W1:Y:S08]  /*4ca0*/  @!P1 LDC R12, c[0x0][0xb20] ;  /* 0x0002c800ff0c9b82 */ /* 0x000e700000000800 */
[----:B------:R-:W1:Y:S01]  /*4cb0*/  @!P1 LDC R7, c[0x0][0xb0c] ;  /* 0x0002c300ff079b82 */ /* 0x000e620000000800 */
[----:B--2---:R2:W-:Y:S01]  /*4cc0*/  SYNCS.ARRIVE.TRANS64.RED.A1T0 RZ, [R0+URZ], RZ ;  /* 0x000000ff00ff79a7 */ /* 0x0045e200081004ff */
[----:B---3--:R-:W-:Y:S04]  /*4cd0*/  LOP3.LUT P4, RZ, R18, 0x1, RZ, 0xc0, !PT ;  /* 0x0000000112ff7812 */ /* 0x008fe8000788c0ff */
[----:B------:R-:W-:Y:S09]  /*4ce0*/  P2R R102, PR, RZ, 0x10 ;  /* 0x00000010ff667803 */ /* 0x000ff20000000000 */
[----:B------:R-:W-:Y:S02]  /*4cf0*/  @P4 MOV R44, R16 ;  /* 0x00000010002c4202 */ /* 0x000fe40000000f00 */
[----:B------:R-:W-:Y:S01]  /*4d00*/  @P4 LOP3.LUT R43, R17, 0xffff, RZ, 0xc0, !PT ;  /* 0x0000ffff112b4812 */ /* 0x000fe200078ec0ff */
[----:B--2-4-:R-:W-:Y:S06]  /*4d10*/  @!P0 BRA `(.L_x_82) ;  /* 0x0000000000a48947 */ /* 0x014fec0003800000 */
[----:B------:R-:W-:Y:S01]  /*4d20*/  IMAD.HI.U32 R0, R90, R39, RZ ;  /* 0x000000275a007227 */ /* 0x000fe200078e00ff */
[----:B------:R-:W-:Y:S02]  /*4d30*/  ISETP.NE.AND P0, PT, R38, 0x1, PT ;  /* 0x000000012600780c */ /* 0x000fe40003f05270 */
[----:B------:R-:W-:Y:S01]  /*4d40*/  ISETP.NE.AND P2, PT, R40, 0x1, PT ;  /* 0x000000012800780c */ /* 0x000fe20003f45270 */
[----:B------:R-:W-:Y:S01]  /*4d50*/  IMAD.HI.U32 R4, R91, R84, RZ ;  /* 0x000000545b047227 */ /* 0x000fe200078e00ff */
[----:B------:R-:W-:Y:S02]  /*4d60*/  SHF.R.U32.HI R0, RZ, R89, R0 ;  /* 0x00000059ff007219 */ /* 0x000fe40000011600 */
[----:B------:R-:W-:Y:S01]  /*4d70*/  ISETP.NE.AND P3, PT, R42, 0x1, PT ;  /* 0x000000012a00780c */ /* 0x000fe20003f65270 */
[----:B------:R-:W-:Y:S01]  /*4d80*/  IMAD.HI.U32 R6, R43, R39, RZ ;  /* 0x000000272b067227 */ /* 0x000fe200078e00ff */
[-C--:B------:R-:W-:Y:S02]  /*4d90*/  SHF.R.U32.HI R4, RZ, R85.reuse, R4 ;  /* 0x00000055ff047219 */ /* 0x080fe40000011604 */
[----:B------:R-:W-:Y:S01]  /*4da0*/  SEL R0, R90, R0, !P0 ;  /* 0x000000005a007207 */ /* 0x000fe20004000000 */
[----:B------:R-:W-:Y:S01]  /*4db0*/  IMAD.HI.U32 R5, R44, R84, RZ ;  /* 0x000000542c057227 */ /* 0x000fe200078e00ff */
[----:B------:R-:W-:Y:S03]  /*4dc0*/  SEL R4, R91, R4, !P3 ;  /* 0x000000045b047207 */ /* 0x000fe60005800000 */
[-C--:B------:R-:W-:Y:S01]  /*4dd0*/  IMAD.HI.U32 R3, R0, R36.reuse, RZ ;  /* 0x0000002400037227 */ /* 0x080fe200078e00ff */
[----:B------:R-:W-:Y:S03]  /*4de0*/  SHF.R.U32.HI R5, RZ, R85, R5 ;  /* 0x00000055ff057219 */ /* 0x000fe60000011605 */
[----:B------:R-:W-:Y:S01]  /*4df0*/  IMAD.HI.U32 R2, R4, R36, RZ ;  /* 0x0000002404027227 */ /* 0x000fe200078e00ff */
[----:B------:R-:W-:Y:S02]  /*4e00*/  @P2 SHF.R.U32.HI R0, RZ, R37, R3 ;  /* 0x00000025ff002219 */ /* 0x000fe40000011603 */
[----:B------:R-:W-:Y:S02]  /*4e10*/  SHF.R.U32.HI R3, RZ, R89, R6 ;  /* 0x00000059ff037219 */ /* 0x000fe40000011606 */
[----:B------:R-:W-:Y:S01]  /*4e20*/  @P2 SHF.R.U32.HI R4, RZ, R37, R2 ;  /* 0x00000025ff042219 */ /* 0x000fe20000011602 */
[----:B------:R-:W-:Y:S01]  /*4e30*/  IMAD R0, R40, R0, RZ ;  /* 0x0000000028007224 */ /* 0x000fe200078e02ff */
[----:B------:R-:W-:Y:S02]  /*4e40*/  SEL R3, R43, R3, !P0 ;  /* 0x000000032b037207 */ /* 0x000fe40004000000 */
[----:B------:R-:W-:Y:S01]  /*4e50*/  SEL R2, R44, R5, !P3 ;  /* 0x000000052c027207 */ /* 0x000fe20005800000 */
[----:B------:R-:W-:Y:S01]  /*4e60*/  IMAD R5, R40, R4, RZ ;  /* 0x0000000428057224 */ /* 0x000fe200078e02ff */
[C---:B------:R-:W-:Y:S01]  /*4e70*/  ISETP.GE.AND P0, PT, R3.reuse, R0, PT ;  /* 0x000000000300720c */ /* 0x040fe20003f06270 */
[C---:B------:R-:W-:Y:S03]  /*4e80*/  IMAD.HI.U32 R0, R3.reuse, R36, RZ ;  /* 0x0000002403007227 */ /* 0x040fe600078e00ff */
[C---:B------:R-:W-:Y:S02]  /*4e90*/  ISETP.GE.OR P0, PT, R2.reuse, R5, P0 ;  /* 0x000000050200720c */ /* 0x040fe40000706670 */
[----:B------:R-:W-:Y:S04]  /*4ea0*/  SHF.R.U32.HI R0, RZ, R37, R0 ;  /* 0x00000025ff007219 */ /* 0x000fe80000011600 */
[C---:B------:R-:W-:Y:S05]  /*4eb0*/  SEL R6, R3.reuse, R0, !P2 ;  /* 0x0000000003067207 */ /* 0x040fea0005000000 */
        /* <DEDUP_REMOVED lines=14> */
[----:B------:R-:W-:Y:S07]  /*4fa0*/  IMAD R43, R3, R38, R43 ;  /* 0x00000026032b7224 */ /* 0x000fee00078e022b */
.L_x_82:
[----:B-1----:R-:W-:Y:S01]  /*4fb0*/  @!P1 ISETP.NE.AND P0, PT, R8, 0x1, PT ;  /* 0x000000010800980c */ /* 0x002fe20003f05270 */
[----:B------:R-:W-:Y:S01]  /*4fc0*/  @!P1 IMAD.HI.U32 R2, R43, R9, RZ ;  /* 0x000000092b029227 */ /* 0x000fe200078e00ff */
[----:B------:R-:W-:Y:S01]  /*4fd0*/  R2UR UR42, R15 ;  /* 0x000000000f2a72ca */ /* 0x000fe200000e0000 */
[----:B------:R-:W-:Y:S01]  /*4fe0*/  BSSY.RECONVERGENT B6, `(.L_x_83) ;  /* 0x0000031000067945 */ /* 0x000fe20003800200 */
[----:B------:R-:W-:Y:S01]  /*4ff0*/  R2UR UR41, R14 ;  /* 0x000000000e2972ca */ /* 0x000fe200000e0000 */
[----:B------:R-:W-:Y:S01]  /*5000*/  @!P1 IMAD.HI.U32 R0, R44, R10, RZ ;  /* 0x0000000a2c009227 */ /* 0x000fe200078e00ff */
[----:B------:R-:W-:Y:S02]  /*5010*/  @!P1 SHF.R.U32.HI R2, RZ, R12, R2 ;  /* 0x0000000cff029219 */ /* 0x000fe40000011602 */
[----:B------:R-:W-:Y:S01]  /*5020*/  @!P1 ISETP.NE.AND P2, PT, R7, 0x1, PT ;  /* 0x000000010700980c */ /* 0x000fe20003f45270 */
[----:B------:R-:W-:Y:S01]  /*5030*/  VIADD R104, R104, 0x1 ;  /* 0x0000000168687836 */ /* 0x000fe20000000000 */
[----:B------:R-:W-:Y:S02]  /*5040*/  @!P1 SEL R2, R43, R2, !P0 ;  /* 0x000000022b029207 */ /* 0x000fe40004000000 */
[----:B------:R-:W-:Y:S02]  /*5050*/  @!P1 SHF.R.U32.HI R0, RZ, R11, R0 ;  /* 0x0000000bff009219 */ /* 0x000fe40000011600 */
[----:B------:R-:W-:Y:S01]  /*5060*/  LOP3.LUT P0, RZ, R94, 0x3f0, RZ, 0xc0, !PT ;  /* 0x000003f05eff7812 */ /* 0x000fe2000780c0ff */
[----:B------:R-:W-:Y:S01]  /*5070*/  USHF.L.U32 UR42, UR42, 0x6, URZ ;  /* 0x000000062a2a7899 */ /* 0x000fe200080006ff */
[----:B------:R-:W-:Y:S01]  /*5080*/  @!P1 SEL R3, R44, R0, !P2 ;  /* 0x000000002c039207 */ /* 0x000fe20005000000 */
[----:B------:R-:W-:Y:S01]  /*5090*/  USHF.L.U32 UR41, UR41, 0x8, URZ ;  /* 0x0000000829297899 */ /* 0x000fe200080006ff */
[----:B------:R-:W-:Y:S03]  /*50a0*/  @P4 SHF.R.U32.HI R95, RZ, 0x10, R17 ;  /* 0x00000010ff5f4819 */ /* 0x000fe60000011611 */
[----:B------:R-:W-:Y:S02]  /*50b0*/  @!P1 IMAD.IADD R0, R2, 0x1, -R3 ;  /* 0x0000000102009824 */ /* 0x000fe400078e0a03 */
[----:B------:R-:W-:Y:S02]  /*50c0*/  @!P1 IMAD.IADD R2, R3, 0x1, -R2 ;  /* 0x0000000103029824 */ /* 0x000fe400078e0a02 */
[----:B------:R-:W-:Y:S02]  /*50d0*/  @!P1 IMAD R44, R0, R7, R44 ;  /* 0x00000007002c9224 */ /* 0x000fe400078e022c */
[----:B------:R-:W-:Y:S01]  /*50e0*/  @!P1 IMAD R43, R2, R8, R43 ;  /* 0x00000008022b9224 */ /* 0x000fe200078e022b */
[----:B------:R-:W-:Y:S06]  /*50f0*/  @!P0 BRA `(.L_x_84) ;  /* 0x00000000007c8947 */ /* 0x000fec0003800000 */
[----:B------:R-:W1:Y:S01]  /*5100*/  LDCU.64 UR8, c[0x4][0x80] ;  /* 0x01001000ff0877ac */ /* 0x000e620008000a00 */
[----:B------:R-:W-:Y:S01]  /*5110*/  MOV R2, 0x0 ;  /* 0x0000000000027802 */ /* 0x000fe20000000f00 */
[----:B------:R-:W-:Y:S02]  /*5120*/  HFMA2 R12, -RZ, RZ, 0, 5.9604644775390625e-08 ;  /* 0x00000001ff0c7431 */ /* 0x000fe400000001ff */
[----:B------:R-:W-:Y:S01]  /*5130*/  IMAD.MOV.U32 R8, RZ, RZ, 0x70 ;  /* 0x00000070ff087424 */ /* 0x000fe200078e00ff */
[----:B------:R2:W3:Y:S01]  /*5140*/  LDC.64 R14, c[0x4][R2] ;  /* 0x01000000020e7b82 */ /* 0x0004e20000000a00 */
[----:B------:R-:W4:Y:S01]  /*5150*/  LDCU.64 UR6, c[0x4][0x88] ;  /* 0x01001100ff0677ac */ /* 0x000f220008000a00 */
[----:B------:R-:W-:Y:S01]  /*5160*/  IMAD.MOV.U32 R13, RZ, RZ, RZ ;  /* 0x000000ffff0d7224 */ /* 0x000fe200078e00ff */
[----:B------:R-:W2:Y:S01]  /*5170*/  LDCU.64 UR4, c[0x4][0x8] ;  /* 0x01000100ff0477ac */ /* 0x000ea20008000a00 */
[----:B-1----:R-:W-:Y:S01]  /*5180*/  MOV R5, UR9 ;  /* 0x0000000900057c02 */ /* 0x002fe20008000f00 */
[----:B------:R-:W-:Y:S01]  /*5190*/  IMAD.U32 R4, RZ, RZ, UR8 ;  /* 0x00000008ff047e24 */ /* 0x000fe2000f8e00ff */
[----:B----4-:R-:W-:Y:S01]  /*51a0*/  MOV R7, UR7 ;  /* 0x0000000700077c02 */ /* 0x010fe20008000f00 */
[----:B------:R-:W-:Y:S01]  /*51b0*/  IMAD.U32 R6, RZ, RZ, UR6 ;  /* 0x00000006ff067e24 */ /* 0x000fe2000f8e00ff */
[----:B--2---:R-:W-:Y:S01]  /*51c0*/  MOV R11, UR5 ;  /* 0x00000005000b7c02 */ /* 0x004fe20008000f00 */
[----:B------:R-:W-:Y:S02]  /*51d0*/  IMAD.U32 R10, RZ, RZ, UR4 ;  /* 0x00000004ff0a7e24 */ /* 0x000fe4000f8e00ff */
[----:B------:R-:W-:Y:S07]  /*51e0*/  LEPC R20, `(.L_x_85) ;  /* 0x000000001014794e */ /* 0x000fee0000000000 */
[----:B---3-5:R-:W-:Y:S05]  /*51f0*/  CALL.ABS.NOINC R14 ;  /* 0x000000000e007343 */ /* 0x028fea0003c00000 */
.L_x_85:
[----:B------:R-:W1:Y:S01]  /*5200*/  LDCU.64 UR8, c[0x4][0x80] ;  /* 0x01001000ff0877ac */ /* 0x000e620008000a00 */
[----:B------:R-:W2:Y:S01]  /*5210*/  LDC.64 R2, c[0x4][R2] ;  /* 0x0100000002027b82 */ /* 0x000ea20000000a00 */
[----:B------:R-:W-:Y:S02]  /*5220*/  HFMA2 R12, -RZ, RZ, 0, 5.9604644775390625e-08 ;  /* 0x00000001ff0c7431 */ /* 0x000fe400000001ff */
[----:B------:R-:W-:Y:S02]  /*5230*/  IMAD.MOV.U32 R8, RZ, RZ, 0x70 ;  /* 0x00000070ff087424 */ /* 0x000fe400078e00ff */
[----:B------:R-:W-:Y:S01]  /*5240*/  IMAD.MOV.U32 R13, RZ, RZ, RZ ;  /* 0x000000ffff0d7224 */ /* 0x000fe200078e00ff */
[----:B------:R-:W3:Y:S01]  /*5250*/  LDCU.64 UR6, c[0x4][0x88] ;  /* 0x01001100ff0677ac */ /* 0x000ee20008000a00 */
[----:B------:R-:W4:Y:S01]  /*5260*/  LDCU.64 UR4, c[0x4][0x8] ;  /* 0x01000100ff0477ac */ /* 0x000f220008000a00 */
[----:B-1----:R-:W-:Y:S02]  /*5270*/  MOV R4, UR8 ;  /* 0x0000000800047c02 */ /* 0x002fe40008000f00 */
[----:B------:R-:W-:Y:S02]  /*5280*/  MOV R5, UR9 ;  /* 0x0000000900057c02 */ /* 0x000fe40008000f00 */
[----:B---3--:R-:W-:Y:S01]  /*5290*/  MOV R7, UR7 ;  /* 0x0000000700077c02 */ /* 0x008fe20008000f00 */
[----:B------:R-:W-:Y:S01]  /*52a0*/  IMAD.U32 R6, RZ, RZ, UR6 ;  /* 0x00000006ff067e24 */ /* 0x000fe2000f8e00ff */
[----:B----4-:R-:W-:Y:S01]  /*52b0*/  MOV R11, UR5 ;  /* 0x00000005000b7c02 */ /* 0x010fe20008000f00 */
[----:B------:R-:W-:Y:S02]  /*52c0*/  IMAD.U32 R10, RZ, RZ, UR4 ;  /* 0x00000004ff0a7e24 */ /* 0x000fe4000f8e00ff */
[----:B------:R-:W-:Y:S07]  /*52d0*/  LEPC R20, `(.L_x_84) ;  /* 0x000000001014794e */ /* 0x000fee0000000000 */
[----:B--2---:R-:W-:Y:S05]  /*52e0*/  CALL.ABS.NOINC R2 ;  /* 0x0000000002007343 */ /* 0x004fea0003c00000 */
.L_x_84:
[----:B------:R-:W-:Y:S05]  /*52f0*/  BSYNC.RECONVERGENT B6 ;  /* 0x0000000000067941 */ /* 0x000fea0003800200 */
.L_x_83:
[----:B------:R-:W-:Y:S01]  /*5300*/  ISETP.NE.U32.AND P4, PT, R82, RZ, PT ;  /* 0x000000ff5200720c */ /* 0x000fe20003f85070 */
[----:B------:R-:W-:Y:S01]  /*5310*/  UISETP.NE.AND UP2, UPT, UR50, URZ, UPT ;  /* 0x000000ff3200728c */ /* 0x000fe2000bf45270 */
[----:B------:R-:W-:Y:S01]  /*5320*/  ISETP.NE.U32.AND P2, PT, RZ, UR38, PT ;  /* 0x00000026ff007c0c */ /* 0x000fe2000bf45070 */
[----:B------:R-:W-:Y:S01]  /*5330*/  UISETP.NE.U32.AND UP1, UPT, UR44, URZ, UPT ;  /* 0x000000ff2c00728c */ /* 0x000fe2000bf25070 */
[----:B------:R-:W-:Y:S01]  /*5340*/  ISETP.NE.AND.EX P4, PT, R83, RZ, PT, P4 ;  /* 0x000000ff5300720c */ /* 0x000fe20003f85340 */
[----:B------:R-:W-:Y:S01]  /*5350*/  UPLOP3.LUT UP0, UPT, UPT, UPT, UPT, 0x40, 0x4 ;  /* 0x000000000004789c */ /* 0x000fe20003f0e870 */
[----:B------:R-:W-:Y:S01]  /*5360*/  ISETP.NE.AND.EX P2, PT, RZ, UR39, PT, P2 ;  /* 0x00000027ff007c0c */ /* 0x000fe2000bf45320 */
[----:B------:R-:W-:Y:S01]  /*5370*/  UISETP.NE.AND.EX UP1, UPT, UR45, URZ, UPT, UP1 ;  /* 0x000000ff2d00728c */ /* 0x000fe2000bf25310 */
[----:B------:R-:W-:Y:S04]  /*5380*/  PLOP3.LUT P1, PT, PT, PT, UP2, 0x80, 0x8 ;  /* 0x000000000008781c */ /* 0x000fe80003f2f028 */
[----:B------:R-:W-:Y:S06]  /*5390*/  @UP2 UPLOP3.LUT UP0, UPT, UPT, UPT, UP1, 0x80, 0x8 ;  /* 0x000000000008289c */ /* 0x000fec0003f0f010 */
[----:B------:R-:W-:Y:S01]  /*53a0*/  PLOP3.LUT P0, PT, PT, PT, UP0, 0x80, 0x8 ;  /* 0x000000000008781c */ /* 0x000fe20003f0f008 */
[----:B------:R-:W-:Y:S01]  /*53b0*/  @!UPT UIADD3 URZ, UPT, UPT, URZ, URZ, URZ ;  /* 0x000000fffffff290 */ /* 0x000fe2000fffe0ff */
[----:B------:R-:W-:Y:S11]  /*53c0*/  BRA.U !UP1, `(.L_x_86) ;  /* 0x0000000109387547 */ /* 0x000ff6000b800000 */
[----:B------:R-:W-:Y:S01]  /*53d0*/  UISETP.NE.U32.AND UP0, UPT, UR38, URZ, UPT ;  /* 0x000000ff2600728c */ /* 0x000fe2000bf05070 */
[----:B------:R-:W-:Y:S02]  /*53e0*/  HFMA2 R0, -RZ, RZ, 0, 5.9604644775390625e-08 ;  /* 0x00000001ff007431 */ /* 0x000fe400000001ff */
[----:B------:R-:W-:Y:S01]  /*53f0*/  IMAD.MOV.U32 R88, RZ, RZ, 0x1 ;  /* 0x00000001ff587424 */ /* 0x000fe200078e00ff */
[----:B------:R-:W-:Y:S06]  /*5400*/  UISETP.NE.AND.EX UP0, UPT, UR39, URZ, UPT, UP0 ;  /* 0x000000ff2700728c */ /* 0x000fec000bf05300 */
[----:B------:R-:W-:Y:S05]  /*5410*/  PLOP3.LUT P3, PT, PT, PT, UP0, 0x80, 0x8 ;  /* 0x000000000008781c */ /* 0x000fea0003f6f008 */
[----:B------:R-:W1:Y:S01]  /*5420*/  @UP0 LDCU.64 UR6, c[0x0][0x888] ;  /* 0x00011100ff0607ac */ /* 0x000e620008000a00 */
[----:B------:R-:W-:Y:S07]  /*5430*/  @UP0 UIMAD UR4, UR36, UR44, URZ ;  /* 0x0000002c240402a4 */ /* 0x000fee000f8e02ff */
[----:B------:R-:W-:Y:S01]  /*5440*/  @!P3 PRMT R88, R0, 0x7610, R88 ;  /* 0x000076100058b816 */ /* 0x000fe20000000058 */
[----:B-1----:R-:W-:Y:S03]  /*5450*/  @UP0 UIMAD.WIDE UR6, UR4, 0x4, UR6 ;  /* 0x00000004040608a5 */ /* 0x002fe6000f8e0206 */
[----:B------:R-:W1:Y:S03]  /*5460*/  @!UP0 LDCU UR4, c[0x0][0x880] ;  /* 0x00011000ff0487ac */ /* 0x000e660008000800 */
[----:B------:R-:W-:Y:S01]  /*5470*/  IMAD.U32 R2, RZ, RZ, UR6 ;  /* 0x00000006ff027e24 */ /* 0x000fe2000f8e00ff */
[----:B------:R-:W-:Y:S05]  /*5480*/  MOV R3, UR7 ;  /* 0x0000000700037c02 */ /* 0x000fea0008000f00 */
[----:B-----5:R2:W5:Y:S02]  /*5490*/  @P3 LDG.E R49, desc[UR46][R2.64] ;  /* 0x0000002e02313981 */ /* 0x020564000c1e1900 */
[----:B-12---:R-:W-:Y:S02]  /*54a0*/  @!P3 IMAD.U32 R49, RZ, RZ, UR4 ;  /* 0x00000004ff31be24 */ /* 0x006fe4000f8e00ff */
.L_x_86:
[----:B------:R-:W-:Y:S05]  /*54b0*/  @!P4 BRA `(.L_x_87) ;  /* 0x000000000020c947 */ /* 0x000fea0003800000 */
[----:B------:R-:W-:Y:S04]  /*54c0*/  ISETP.NE.U32.AND P3, PT, R80, RZ, PT ;  /* 0x000000ff5000720c */ /* 0x000fe80003f65070 */
[----:B------:R-:W-:Y:S11]  /*54d0*/  ISETP.NE.AND.EX P3, PT, R81, RZ, PT, P3 ;  /* 0x000000ff5100720c */ /* 0x000ff60003f65330 */
[----:B------:R-:W-:Y:S02]  /*54e0*/  @!UPT UIADD3 URZ, UPT, UPT, URZ, URZ, URZ ;  /* 0x000000fffffff290 */ /* 0x000fe4000fffe0ff */
[----:B------:R-:W1:Y:S01]  /*54f0*/  @P3 LDC.64 R2, c[0x0][0x8a8] ;  /* 0x00022a00ff023b82 */ /* 0x000e620000000a00 */
[----:B------:R-:W-:Y:S04]  /*5500*/  @P3 IMAD R0, R82, UR36, RZ ;  /* 0x0000002452003c24 */ /* 0x000fe8000f8e02ff */
[----:B-1----:R-:W-:Y:S05]  /*5510*/  @P3 IMAD.WIDE R2, R0, 0x4, R2 ;  /* 0x0000000400023825 */ /* 0x002fea00078e0202 */
[----:B-----5:R1:W5:Y:S02]  /*5520*/  @P3 LDG.E R47, desc[UR46][R2.64] ;  /* 0x0000002e022f3981 */ /* 0x020364000c1e1900 */
[----:B-1----:R-:W2:Y:S02]  /*5530*/  @!P3 LDC R47, c[0x0][0x8a0] ;  /* 0x00022800ff2fbb82 */ /* 0x002ea40000000800 */
.L_x_87:
[----:B-----5:R-:W-:Y:S01]  /*5540*/  FSETP.NEU.AND P3, PT, R49, RZ, PT ;  /* 0x000000ff3100720b */ /* 0x020fe20003f6d000 */
[----:B------:R-:W-:Y:S01]  /*5550*/  IMAD.SHL.U32 R66, R92, 0x2, RZ ;  /* 0x000000025c427824 */ /* 0x000fe200078e00ff */
[----:B------:R-:W-:Y:S01]  /*5560*/  SEL R4, RZ, 0xffffffff, P2 ;  /* 0xffffffffff047807 */ /* 0x000fe20001000000 */
[----:B------:R-:W-:Y:S01]  /*5570*/  BSSY B1, `(.L_x_88) ;  /* 0x0000043000017945 */ /* 0x000fe20003800000 */
[----:B------:R-:W-:Y:S01]  /*5580*/  @P1 LOP3.LUT P2, RZ, R88, 0xff, RZ, 0xc0, !PT ;  /* 0x000000ff58ff1812 */ /* 0x000fe2000784c0ff */
[----:B------:R-:W-:Y:S01]  /*5590*/  VIADD R107, R66, UR48 ;  /* 0x00000030426b7c36 */ /* 0x000fe20008000000 */
[----:B------:R-:W-:Y:S01]  /*55a0*/  @P1 SEL R0, RZ, 0xffffffff, P3 ;  /* 0xffffffffff001807 */ /* 0x000fe20001800000 */
[----:B------:R-:W-:Y:S01]  /*55b0*/  IMAD.MOV.U32 R67, RZ, RZ, 0x1 ;  /* 0x00000001ff437424 */ /* 0x000fe200078e00ff */
[----:B------:R-:W-:Y:S01]  /*55c0*/  LOP3.LUT R98, R98, 0x1, RZ, 0x3c, !PT ;  /* 0x0000000162627812 */ /* 0x000fe200078e3cff */
[----:B------:R-:W-:Y:S01]  /*55d0*/  IMAD.MOV.U32 R65, RZ, RZ, RZ ;  /* 0x000000ffff417224 */ /* 0x000fe200078e00ff */
[----:B------:R-:W-:Y:S02]  /*55e0*/  @P0 SEL R0, R4, R0, !P2 ;  /* 0x0000000004000207 */ /* 0x000fe40005000000 */
[----:B------:R-:W-:Y:S02]  /*55f0*/  CS2R R78, SRZ ;  /* 0x00000000004e7805 */ /* 0x000fe4000001ff00 */
[----:B------:R-:W-:Y:S02]  /*5600*/  LEA R64, R45, UR48, 0x3 ;  /* 0x000000302d407c11 */ /* 0x000fe4000f8e18ff */
[----:B------:R-:W-:Y:S02]  /*5610*/  CS2R R76, SRZ ;  /* 0x00000000004c7805 */ /* 0x000fe4000001ff00 */
[----:B------:R-:W-:Y:S02]  /*5620*/  @P1 LOP3.LUT R0, R0, 0x1, RZ, 0xc0, !PT ;  /* 0x0000000100001812 */ /* 0x000fe400078ec0ff */
[----:B------:R-:W-:Y:S02]  /*5630*/  CS2R R70, SRZ ;  /* 0x0000000000467805 */ /* 0x000fe4000001ff00 */
[----:B------:R-:W-:Y:S02]  /*5640*/  SHF.L.U32 R2, R97, 0x1f, RZ ;  /* 0x0000001f61027819 */ /* 0x000fe400000006ff */
[----:B------:R-:W-:Y:S02]  /*5650*/  CS2R R68, SRZ ;  /* 0x0000000000447805 */ /* 0x000fe4000001ff00 */
[----:B------:R-:W-:Y:S02]  /*5660*/  ISETP.NE.U32.OR P6, PT, R0, 0x1, !P1 ;  /* 0x000000010000780c */ /* 0x000fe40004fc5470 */
[----:B------:R-:W-:Y:S02]  /*5670*/  CS2R R62, SRZ ;  /* 0x00000000003e7805 */ /* 0x000fe4000001ff00 */
[----:B------:R-:W-:Y:S02]  /*5680*/  PLOP3.LUT P2, PT, PT, PT, UP1, 0x80, 0x8 ;  /* 0x000000000008781c */ /* 0x000fe40003f4f018 */
[----:B------:R-:W-:Y:S02]  /*5690*/  CS2R R60, SRZ ;  /* 0x00000000003c7805 */ /* 0x000fe4000001ff00 */
[----:B------:R-:W-:Y:S02]  /*56a0*/  LEA.HI R48, R45, R45, RZ, 0x1 ;  /* 0x0000002d2d307211 */ /* 0x000fe400078f08ff */
[----:B------:R-:W-:Y:S02]  /*56b0*/  CS2R R58, SRZ ;  /* 0x00000000003a7805 */ /* 0x000fe4000001ff00 */
[----:B------:R-:W-:Y:S02]  /*56c0*/  LOP3.LUT P4, R103, R88, 0xff, RZ, 0xc0, !PT ;  /* 0x000000ff58677812 */ /* 0x000fe4000788c0ff */
[----:B------:R-:W-:Y:S02]  /*56d0*/  CS2R R56, SRZ ;  /* 0x0000000000387805 */ /* 0x000fe4000001ff00 */
[----:B------:R-:W-:Y:S01]  /*56e0*/  SEL R3, RZ, 0xffffffff, P3 ;  /* 0xffffffffff037807 */ /* 0x000fe20001800000 */
[----:B------:R-:W-:Y:S01]  /*56f0*/  VIADD R108, R107, 0x400 ;  /* 0x000004006b6c7836 */ /* 0x000fe20000000000 */
[----:B------:R-:W-:Y:S01]  /*5700*/  P2R R105, PR, RZ, 0x40 ;  /* 0x00000040ff697803 */ /* 0x000fe20000000000 */
[----:B------:R-:W-:Y:S01]  /*5710*/  IMAD.IADD R106, R99, 0x1, R107 ;  /* 0x00000001636a7824 */ /* 0x000fe200078e026b */
[----:B------:R-:W-:Y:S02]  /*5720*/  @P6 SHF.L.U32 R0, R98, 0x1f, RZ ;  /* 0x0000001f62006819 */ /* 0x000fe400000006ff */
[----:B------:R-:W-:Y:S02]  /*5730*/  @P2 SEL R3, R4, R3, !P4 ;  /* 0x0000000304032207 */ /* 0x000fe40006000000 */
[----:B------:R1:W3:Y:S02]  /*5740*/  @P6 SYNCS.PHASECHK.TRANS64.TRYWAIT P1, [UR48+0x20], R0 ;  /* 0x00002000ff0065a7 */ /* 0x0002e40008021130 */
[----:B------:R-:W-:Y:S04]  /*5750*/  LOP3.LUT R3, R3, 0x1, RZ, 0xc0, !PT ;  /* 0x0000000103037812 */ /* 0x000fe800078ec0ff */
[----:B------:R-:W-:Y:S04]  /*5760*/  ISETP.NE.U32.AND P5, PT, R3, 0x1, PT ;  /* 0x000000010300780c */ /* 0x000fe80003fa5070 */
[----:B------:R-:W-:Y:S01]  /*5770*/  P2R R72, PR, RZ, 0x20 ;  /* 0x00000020ff487803 */ /* 0x000fe20000000000 */
[----:B------:R4:W2:Y:S01]  /*5780*/  SYNCS.PHASECHK.TRANS64.TRYWAIT P0, [R64+URZ+0x90], R2 ;  /* 0x00009002400075a7 */ /* 0x0008a200080011ff */
[C---:B-1----:R-:W-:Y:S01]  /*5790*/  IMAD.SHL.U32 R0, R48.reuse, 0x80, RZ ;  /* 0x0000008030007824 */ /* 0x042fe200078e00ff */
[----:B------:R-:W-:Y:S04]  /*57a0*/  LOP3.LUT R48, R48, 0xffe, RZ, 0xc0, !PT ;  /* 0x00000ffe30307812 */ /* 0x000fe800078ec0ff */
[----:B------:R-:W-:Y:S01]  /*57b0*/  LOP3.LUT R0, R0, 0xffffff00, RZ, 0xc0, !PT ;  /* 0xffffff0000007812 */ /* 0x000fe200078ec0ff */
[----:B------:R-:W-:Y:S04]  /*57c0*/  IMAD.IADD R48, R45, 0x1, -R48 ;  /* 0x000000012d307824 */ /* 0x000fe800078e0a30 */
[----:B------:R-:W-:Y:S04]  /*57d0*/  IMAD.IADD R0, R46, 0x1, R0 ;  /* 0x000000012e007824 */ /* 0x000fe800078e0200 */
[----:B------:R-:W-:Y:S01]  /*57e0*/  IMAD R48, R48, 0x100000, R0 ;  /* 0x0010000030307824 */ /* 0x000fe200078e0200 */
[----:B---3--:R-:W-:Y:S01]  /*57f0*/  @P6 SEL R67, RZ, 0x1, !P1 ;  /* 0x00000001ff436807 */ /* 0x008fe20004800000 */
[----:B----4-:R-:W-:Y:S06]  /*5800*/  @!P6 BRA `(.L_x_89) ;  /* 0x000000000064e947 */ /* 0x010fec0003800000 */
[----:B------:R-:W-:Y:S01]  /*5810*/  @P5 IMAD R5, R100, 0x2, R108 ;  /* 0x0000000264055824 */ /* 0x000fe200078e026c */
[----:B------:R-:W-:Y:S01]  /*5820*/  ISETP.NE.AND P1, PT, R67, RZ, PT ;  /* 0x000000ff4300720c */ /* 0x000fe20003f25270 */
[----:B------:R-:W-:Y:S01]  /*5830*/  IMAD.MOV.U32 R78, RZ, RZ, RZ ;  /* 0x000000ffff4e7224 */ /* 0x000fe200078e00ff */
[----:B------:R-:W-:Y:S01]  /*5840*/  BSSY B0, `(.L_x_90) ;  /* 0x000000d000007945 */ /* 0x000fe20003800000 */
[----:B------:R-:W-:Y:S01]  /*5850*/  @P5 IMAD.IADD R4, R99, 0x1, R5 ;  /* 0x0000000163045824 */ /* 0x000fe200078e0205 */
[----:B------:R-:W-:Y:S02]  /*5860*/  CS2R R70, SRZ ;  /* 0x0000000000467805 */ /* 0x000fe4000001ff00 */
[----:B------:R-:W-:Y:S02]  /*5870*/  CS2R R68, SRZ ;  /* 0x0000000000447805 */ /* 0x000fe4000001ff00 */
[----:B------:R-:W-:Y:S02]  /*5880*/  CS2R R76, SRZ ;  /* 0x00000000004c7805 */ /* 0x000fe4000001ff00 */
[----:B------:R-:W-:Y:S02]  /*5890*/  CS2R R58, SRZ ;  /* 0x00000000003a7805 */ /* 0x000fe4000001ff00 */
[----:B------:R-:W-:Y:S02]  /*58a0*/  CS2R R56, SRZ ;  /* 0x0000000000387805 */ /* 0x000fe4000001ff00 */
[----:B------:R-:W-:Y:S02]  /*58b0*/  CS2R R62, SRZ ;  /* 0x00000000003e7805 */ /* 0x000fe4000001ff00 */
[----:B------:R-:W-:Y:S01]  /*58c0*/  CS2R R60, SRZ ;  /* 0x00000000003c7805 */ /* 0x000fe2000001ff00 */
[----:B------:R-:W-:Y:S06]  /*58d0*/  @P1 BRA `(.L_x_91) ;  /* 0x00000000000c1947 */ /* 0x000fec0003800000 */
[----:B------:R-:W-:Y:S04]  /*58e0*/  SHF.L.U32 R3, R98, 0x1f, RZ ;  /* 0x0000001f62037819 */ /* 0x000fe800000006ff */
[----:B------:R-:W1:Y:S02]  /*58f0*/  SYNCS.PHASECHK.TRANS64.TRYWAIT P1, [UR48+0x20], R3 ;  /* 0x00002003ff0075a7 */ /* 0x000e640008021130 */
[----:B-1----:R-:W-:Y:S05]  /*5900*/  @!P1 BRA `(.L_x_92) ;  /* 0x0000003c00509947 */ /* 0x002fea0003800000 */
.L_x_91:
[----:B------:R-:W-:Y:S05]  /*5910*/  BSYNC B0 ;  /* 0x0000000000007941 */ /* 0x000fea0003800000 */
.L_x_90:
[----:B------:R-:W-:Y:S01]  /*5920*/  ISETP.NE.AND P1, PT, R72, RZ, PT ;  /* 0x000000ff4800720c */ /* 0x000fe20003f25270 */
[----:B------:R-:W-:Y:S11]  /*5930*/  HFMA2 R65, -RZ, RZ, 0, 5.9604644775390625e-08 ;  /* 0x00000001ff417431 */ /* 0x000ff600000001ff */
[----:B------:R-:W-:Y:S01]  /*5940*/  @!UPT UIADD3 URZ, UPT, UPT, URZ, URZ, URZ ;  /* 0x000000fffffff290 */ /* 0x000fe2000fffe0ff */
[----:B------:R-:W-:Y:S05]  /*5950*/  @P1 WARPSYNC.ALL ;  /* 0x0000000000001948 */ /* 0x000fea0003800000 */
[----:B------:R3:W4:Y:S04]  /*5960*/  @P1 LDSM.16.M88.4 R68, [R5] ;  /* 0x000000000544183b */ /* 0x0007280000000200 */
[----:B------:R3:W1:Y:S04]  /*5970*/  @P1 LDSM.16.M88.4 R76, [R4] ;  /* 0x00000000044c183b */ /* 0x0006680000000200 */
[----:B------:R3:W1:Y:S04]  /*5980*/  @P1 LDSM.16.M88.4 R56, [R66+UR48+0x400] ;  /* 0x000400304238183b */ /* 0x0006680008000200 */
[----:B------:R3:W1:Y:S02]  /*5990*/  @P1 LDSM.16.M88.4 R60, [R106+0x400] ;  /* 0x000400006a3c183b */ /* 0x0006640000000200 */
.L_x_89:
[----:B------:R-:W-:Y:S05]  /*59a0*/  BSYNC B1 ;  /* 0x0000000000017941 */ /* 0x000fea0003800000 */
.L_x_88:
[----:B-1----:R-:W-:Y:S04]  /*59b0*/  SHF.R.U32.HI R0, RZ, 0x15, R48 ;  /* 0x00000015ff007819 */ /* 0x002fe80000011630 */
[----:B------:R-:W-:Y:S01]  /*59c0*/  LOP3.LUT P1, RZ, R0, 0x3, R93, 0x48, !PT ;  /* 0x0000000300ff7812 */ /* 0x000fe2000782485d */
[----:B------:R-:W-:Y:S01]  /*59d0*/  @!UPT UIADD3 URZ, UPT, UPT, URZ, URZ, URZ ;  /* 0x000000fffffff290 */ /* 0x000fe2000fffe0ff */
[----:B--2---:R-:W-:Y:S11]  /*59e0*/  @P0 BRA `(.L_x_93) ;  /* 0x0000000000080947 */ /* 0x004ff60003800000 */
[----:B------:R-:W1:Y:S02]  /*59f0*/  SYNCS.PHASECHK.TRANS64.TRYWAIT P0, [R64+URZ+0x90], R2 ;  /* 0x00009002400075a7 */ /* 0x000e6400080011ff */
[----:B-1----:R-:W-:Y:S05]  /*5a00*/  @!P0 BRA `(.L_x_94) ;  /* 0x0000003c00288947 */ /* 0x002fea0003800000 */
.L_x_93:
[----:B------:R-:W-:Y:S05]  /*5a10*/  @!P1 BRA `(.L_x_95) ;  /* 0x0000000000409947 */ /* 0x000fea0003800000 */
[----:B------:R-:W3:Y:S01]  /*5a20*/  LDCU.64 UR8, c[0x4][0x70] ;  /* 0x01000e00ff0877ac */ /* 0x000ee20008000a00 */
[----:B------:R-:W-:Y:S01]  /*5a30*/  MOV R3, 0x0 ;  /* 0x0000000000037802 */ /* 0x000fe20000000f00 */
[----:B------:R-:W-:Y:S02]  /*5a40*/  HFMA2 R12, -RZ, RZ, 0, 5.9604644775390625e-08 ;  /* 0x00000001ff0c7431 */ /* 0x000fe400000001ff */
[----:B------:R-:W-:Y:S02]  /*5a50*/  IMAD.MOV.U32 R8, RZ, RZ, 0x192 ;  /* 0x00000192ff087424 */ /* 0x000fe400078e00ff */
[----:B------:R-:W-:Y:S01]  /*5a60*/  IMAD.MOV.U32 R13, RZ, RZ, RZ ;  /* 0x000000ffff0d7224 */ /* 0x000fe200078e00ff */
[----:B------:R-:W2:Y:S01]  /*5a70*/  LDCU.64 UR6, c[0x4][0x78] ;  /* 0x01000f00ff0677ac */ /* 0x000ea20008000a00 */
[----:B-1----:R-:W1:Y:S01]  /*5a80*/  LDC.64 R2, c[0x4][R3] ;  /* 0x0100000003027b82 */ /* 0x002e620000000a00 */
[----:B------:R-:W5:Y:S01]  /*5a90*/  LDCU.64 UR4, c[0x4][0x10] ;  /* 0x01000200ff0477ac */ /* 0x000f620008000a00 */
[----:B---3--:R-:W-:Y:S01]  /*5aa0*/  MOV R5, UR9 ;  /* 0x0000000900057c02 */ /* 0x008fe20008000f00 */
[----:B------:R-:W-:Y:S01]  /*5ab0*/  IMAD.U32 R4, RZ, RZ, UR8 ;  /* 0x00000008ff047e24 */ /* 0x000fe2000f8e00ff */
[----:B--2---:R-:W-:Y:S01]  /*5ac0*/  MOV R7, UR7 ;  /* 0x0000000700077c02 */ /* 0x004fe20008000f00 */
[----:B------:R-:W-:Y:S01]  /*5ad0*/  IMAD.U32 R6, RZ, RZ, UR6 ;  /* 0x00000006ff067e24 */ /* 0x000fe2000f8e00ff */
[----:B-----5:R-:W-:Y:S01]  /*5ae0*/  MOV R11, UR5 ;  /* 0x00000005000b7c02 */ /* 0x020fe20008000f00 */
[----:B------:R-:W-:Y:S02]  /*5af0*/  IMAD.U32 R10, RZ, RZ, UR4 ;  /* 0x00000004ff0a7e24 */ /* 0x000fe4000f8e00ff */
[----:B------:R-:W-:Y:S07]  /*5b00*/  LEPC R20, `(.L_x_95) ;  /* 0x000000001014794e */ /* 0x000fee0000000000 */
[----:B-1--4-:R-:W-:Y:S05]  /*5b10*/  CALL.ABS.NOINC R2 ;  /* 0x0000000002007343 */ /* 0x012fea0003c00000 */
.L_x_95:
[----:B------:R-:W-:Y:S05]  /*5b20*/  WARPSYNC.ALL ;  /* 0x0000000000007948 */ /* 0x000fea0003800000 */
[----:B------:R-:W-:Y:S01]  /*5b30*/  R2UR UR4, R48 ;  /* 0x00000000300472ca */ /* 0x000fe200000e0000 */
[--C-:B------:R-:W-:Y:S01]  /*5b40*/  HADD2.F32 R50, -RZ, R56.reuse.H0_H0 ;  /* 0x20000038ff327230 */ /* 0x100fe20000004100 */
[----:B------:R-:W-:Y:S01]  /*5b50*/  SHF.L.U32 R73, R100, 0x1, RZ ;  /* 0x0000000164497819 */ /* 0x000fe200000006ff */
[----:B------:R-:W-:Y:S01]  /*5b60*/  HADD2.F32 R51, -RZ, R56.H1_H1 ;  /* 0x30000038ff337230 */ /* 0x000fe20000004100 */
[----:B------:R-:W-:Y:S01]  /*5b70*/  ISETP.NE.AND P0, PT, R101, RZ, PT ;  /* 0x000000ff6500720c */ /* 0x000fe20003f05270 */
[--C-:B------:R-:W-:Y:S01]  /*5b80*/  HADD2.F32 R52, -RZ, R57.reuse.H0_H0 ;  /* 0x20000039ff347230 */ /* 0x100fe20000004100 */
[----:B------:R-:W-:Y:S01]  /*5b90*/  IADD3 R108, PT, PT, R108, R73, RZ ;  /* 0x000000496c6c7210 */ /* 0x000fe20007ffe0ff */
[----:B------:R-:W-:Y:S03]  /*5ba0*/  BSSY.RECONVERGENT B0, `(.L_x_96) ;  /* 0x0000086000007945 */ /* 0x000fe60003800200 */
[----:B------:R-:W-:Y:S03]  /*5bb0*/  IADD3 R109, PT, PT, R99, R108, RZ ;  /* 0x0000006c636d7210 */ /* 0x000fe60007ffe0ff */
[----:B---3--:R-:W2:Y:S02]  /*5bc0*/  LDTM.16dp256bit.x8 R4, tmem[UR4] ;  /* 0x00000004000479ee */ /* 0x008ea400081a0000 */
[C---:B--2---:R-:W-:Y:S01]  /*5bd0*/  FMUL R0, R47.reuse, R4 ;  /* 0x000000042f007220 */ /* 0x044fe20000400000 */
[C---:B-1----:R-:W-:Y:S01]  /*5be0*/  FMUL R2, R47.reuse, R5 ;  /* 0x000000052f027220 */ /* 0x042fe20000400000 */
[C---:B------:R-:W-:Y:S01]  /*5bf0*/  FMUL R4, R47.reuse, R8 ;  /* 0x000000082f047220 */ /* 0x040fe20000400000 */
[----:B------:R-:W-:Y:S01]  /*5c00*/  FMUL R3, R47, R6 ;  /* 0x000000062f037220 */ /* 0x000fe20000400000 */
[C---:B------:R-:W-:Y:S01]  /*5c10*/  FFMA R0, R49.reuse, R50, R0 ;  /* 0x0000003231007223 */ /* 0x040fe20000000000 */
[----:B------:R-:W-:Y:S01]  /*5c20*/  FFMA R2, R49, R51, R2 ;  /* 0x0000003331027223 */ /* 0x000fe20000000002 */
[C---:B------:R-:W-:Y:S01]  /*5c30*/  FMUL R5, R47.reuse, R9 ;  /* 0x000000092f057220 */ /* 0x040fe20000400000 */
        /* <DEDUP_REMOVED lines=16> */
[----:B------:R-:W-:Y:S02]  /*5d40*/  HADD2.F32 R32, -RZ, R57.H1_H1 ;  /* 0x30000039ff207230 */ /* 0x000fe40000004100 */
[C---:B------:R-:W-:Y:S01]  /*5d50*/  FMUL R26, R47.reuse, R30 ;  /* 0x0000001e2f1a7220 */ /* 0x040fe20000400000 */
[----:B------:R-:W-:Y:S01]  /*5d60*/  FMUL R29, R47, R33 ;  /* 0x000000212f1d7220 */ /* 0x000fe20000400000 */
[--C-:B------:R-:W-:Y:S02]  /*5d70*/  HADD2.F32 R33, -RZ, R58.reuse.H0_H0 ;  /* 0x2000003aff217230 */ /* 0x100fe40000004100 */
[----:B------:R-:W-:Y:S01]  /*5d80*/  FFMA R3, R49, R52, R3 ;  /* 0x0000003431037223 */ /* 0x000fe20000000003 */
[C---:B------:R-:W-:Y:S01]  /*5d90*/  FMUL R7, R47.reuse, R7 ;  /* 0x000000072f077220 */ /* 0x040fe20000400000 */
[----:B------:R-:W-:Y:S01]  /*5da0*/  FMUL R30, R47, R34 ;  /* 0x000000222f1e7220 */ /* 0x000fe20000400000 */
[----:B------:R-:W-:Y:S01]  /*5db0*/  HADD2.F32 R34, -RZ, R58.H1_H1 ;  /* 0x3000003aff227230 */ /* 0x000fe20000004100 */
[----:B------:R-:W-:Y:S01]  /*5dc0*/  F2FP.F16.F32.PACK_AB R52, R2, R0 ;  /* 0x000000000234723e */ /* 0x000fe200000000ff */
[--C-:B------:R-:W-:Y:S02]  /*5dd0*/  HADD2.F32 R0, -RZ, R59.reuse.H0_H0 ;  /* 0x2000003bff007230 */ /* 0x100fe40000004100 */
[C---:B------:R-:W-:Y:S01]  /*5de0*/  FFMA R7, R49.reuse, R32, R7 ;  /* 0x0000002031077223 */ /* 0x040fe20000000007 */
[----:B------:R-:W-:Y:S02]  /*5df0*/  HADD2.F32 R2, -RZ, R59.H1_H1 ;  /* 0x3000003bff027230 */ /* 0x000fe40000004100 */
[C---:B------:R-:W-:Y:S01]  /*5e00*/  FFMA R4, R49.reuse, R33, R4 ;  /* 0x0000002131047223 */ /* 0x040fe20000000004 */
[C---:B------:R-:W-:Y:S01]  /*5e10*/  FFMA R5, R49.reuse, R34, R5 ;  /* 0x0000002231057223 */ /* 0x040fe20000000005 */
[----:B------:R-:W-:Y:S01]  /*5e20*/  FFMA R6, R49, R0, R6 ;  /* 0x0000000031067223 */ /* 0x000fe20000000006 */
[--C-:B------:R-:W-:Y:S02]  /*5e30*/  HADD2.F32 R0, -RZ, R60.reuse.H0_H0 ;  /* 0x2000003cff007230 */ /* 0x100fe40000004100 */
[----:B------:R-:W-:Y:S01]  /*5e40*/  FMUL R11, R47, R11 ;  /* 0x0000000b2f0b7220 */ /* 0x000fe20000400000 */
[----:B------:R-:W-:Y:S01]  /*5e50*/  F2FP.F16.F32.PACK_AB R53, R7, R3 ;  /* 0x000000030735723e */ /* 0x000fe200000000ff */
[--C-:B------:R-:W-:Y:S02]  /*5e60*/  HADD2.F32 R3, -RZ, R61.reuse.H0_H0 ;  /* 0x2000003dff037230 */ /* 0x100fe40000004100 */
[----:B------:R-:W-:Y:S01]  /*5e70*/  FMUL R15, R47, R15 ;  /* 0x0000000f2f0f7220 */ /* 0x000fe20000400000 */
[C---:B------:R-:W-:Y:S01]  /*5e80*/  FFMA R11, R49.reuse, R2, R11 ;  /* 0x00000002310b7223 */ /* 0x040fe2000000000b */
[----:B------:R-:W-:Y:S02]  /*5e90*/  HADD2.F32 R2, -RZ, R60.H1_H1 ;  /* 0x3000003cff027230 */ /* 0x000fe40000004100 */
[----:B------:R-:W-:Y:S01]  /*5ea0*/  FFMA R8, R49, R0, R8 ;  /* 0x0000000031087223 */ /* 0x000fe20000000008 */
[----:B------:R-:W-:Y:S02]  /*5eb0*/  HADD2.F32 R0, -RZ, R61.H1_H1 ;  /* 0x3000003dff007230 */ /* 0x000fe40000004100 */
[C---:B------:R-:W-:Y:S01]  /*5ec0*/  FMUL R19, R47.reuse, R19 ;  /* 0x000000132f137220 */ /* 0x040fe20000400000 */
[----:B------:R-:W-:Y:S01]  /*5ed0*/  FMUL R23, R47, R23 ;  /* 0x000000172f177220 */ /* 0x000fe20000400000 */
[C---:B------:R-:W-:Y:S01]  /*5ee0*/  FFMA R9, R49.reuse, R2, R9 ;  /* 0x0000000231097223 */ /* 0x040fe20000000009 */
[--C-:B------:R-:W-:Y:S02]  /*5ef0*/  HADD2.F32 R2, -RZ, R62.reuse.H0_H0 ;  /* 0x2000003eff027230 */ /* 0x100fe40000004100 */
[C---:B------:R-:W-:Y:S01]  /*5f00*/  FFMA R10, R49.reuse, R3, R10 ;  /* 0x00000003310a7223 */ /* 0x040fe2000000000a */
[--C-:B------:R-:W-:Y:S02]  /*5f10*/  HADD2.F32 R3, -RZ, R63.reuse.H0_H0 ;  /* 0x2000003fff037230 */ /* 0x100fe40000004100 */
[C---:B------:R-:W-:Y:S01]  /*5f20*/  FFMA R15, R49.reuse, R0, R15 ;  /* 0x00000000310f7223 */ /* 0x040fe2000000000f */
[----:B------:R-:W-:Y:S02]  /*5f30*/  HADD2.F32 R0, -RZ, R62.H1_H1 ;  /* 0x3000003eff007230 */ /* 0x000fe40000004100 */
[----:B------:R-:W-:Y:S01]  /*5f40*/  FFMA R12, R49, R2, R12 ;  /* 0x00000002310c7223 */ /* 0x000fe2000000000c */
[--C-:B----4-:R-:W-:Y:S02]  /*5f50*/  HADD2.F32 R2, -RZ, R68.reuse.H0_H0 ;  /* 0x20000044ff027230 */ /* 0x110fe40000004100 */
[C---:B------:R-:W-:Y:S01]  /*5f60*/  FMUL R27, R47.reuse, R27 ;  /* 0x0000001b2f1b7220 */ /* 0x040fe20000400000 */
[----:B------:R-:W-:Y:S01]  /*5f70*/  FMUL R31, R47, R31 ;  /* 0x0000001f2f1f7220 */ /* 0x000fe20000400000 */
[C---:B------:R-:W-:Y:S01]  /*5f80*/  FFMA R13, R49.reuse, R0, R13 ;  /* 0x00000000310d7223 */ /* 0x040fe2000000000d */
[----:B------:R-:W-:Y:S02]  /*5f90*/  HADD2.F32 R0, -RZ, R63.H1_H1 ;  /* 0x3000003fff007230 */ /* 0x000fe40000004100 */
[----:B------:R-:W-:Y:S01]  /*5fa0*/  FFMA R14, R49, R3, R14 ;  /* 0x00000003310e7223 */ /* 0x000fe2000000000e */
[----:B------:R-:W-:Y:S01]  /*5fb0*/  HADD2.F32 R3, -RZ, R68.H1_H1 ;  /* 0x30000044ff037230 */ /* 0x000fe20000004100 */
[----:B------:R-:W-:Y:S01]  /*5fc0*/  F2FP.F16.F32.PACK_AB R54, R5, R4 ;  /* 0x000000040536723e */ /* 0x000fe200000000ff */
[----:B------:R-:W-:Y:S02]  /*5fd0*/  HADD2.F32 R4, -RZ, R79.H0_H0 ;  /* 0x2000004fff047230 */ /* 0x000fe40000004100 */
[C---:B------:R-:W-:Y:S01]  /*5fe0*/  FFMA R19, R49.reuse, R0, R19 ;  /* 0x0000000031137223 */ /* 0x040fe20000000013 */
[--C-:B------:R-:W-:Y:S02]  /*5ff0*/  HADD2.F32 R0, -RZ, R69.reuse.H0_H0 ;  /* 0x20000045ff007230 */ /* 0x100fe40000004100 */
[C---:B------:R-:W-:Y:S01]  /*6000*/  FFMA R16, R49.reuse, R2, R16 ;  /* 0x0000000231107223 */ /* 0x040fe20000000010 */
[----:B------:R-:W-:Y:S01]  /*6010*/  FFMA R17, R49, R3, R17 ;  /* 0x0000000331117223 */ /* 0x000fe20000000011 */
[----:B------:R-:W-:Y:S01]  /*6020*/  HADD2.F32 R2, -RZ, R69.H1_H1 ;  /* 0x30000045ff027230 */ /* 0x000fe20000004100 */
[----:B------:R-:W-:Y:S01]  /*6030*/  F2FP.F16.F32.PACK_AB R55, R11, R6 ;  /* 0x000000060b37723e */ /* 0x000fe200000000ff */
[----:B------:R-:W-:Y:S01]  /*6040*/  FFMA R18, R49, R0, R18 ;  /* 0x0000000031127223 */ /* 0x000fe20000000012 */
[--C-:B------:R-:W-:Y:S01]  /*6050*/  HADD2.F32 R0, -RZ, R70.reuse.H0_H0 ;  /* 0x20000046ff007230 */ /* 0x100fe20000004100 */
[----:B------:R-:W-:Y:S01]  /*6060*/  F2FP.F16.F32.PACK_AB R8, R9, R8 ;  /* 0x000000080908723e */ /* 0x000fe200000000ff */
[C---:B------:R-:W-:Y:S01]  /*6070*/  FFMA R23, R49.reuse, R2, R23 ;  /* 0x0000000231177223 */ /* 0x040fe20000000017 */
[----:B------:R1:W-:Y:S01]  /*6080*/  STSM.16.M88.4 [R107+0x400], R52 ;  /* 0x000400346b007844 */ /* 0x0003e20000000200 */
[----:B------:R-:W-:Y:S02]  /*6090*/  HADD2.F32 R2, -RZ, R70.H1_H1 ;  /* 0x30000046ff027230 */ /* 0x000fe40000004100 */
[----:B------:R-:W-:Y:S01]  /*60a0*/  FFMA R20, R49, R0, R20 ;  /* 0x0000000031147223 */ /* 0x000fe20000000014 */
[--C-:B------:R-:W-:Y:S01]  /*60b0*/  HADD2.F32 R3, -RZ, R71.reuse.H0_H0 ;  /* 0x20000047ff037230 */ /* 0x100fe20000004100 */
[----:B------:R-:W-:Y:S01]  /*60c0*/  F2FP.F16.F32.PACK_AB R9, R15, R10 ;  /* 0x0000000a0f09723e */ /* 0x000fe200000000ff */
[----:B------:R-:W-:Y:S02]  /*60d0*/  HADD2.F32 R0, -RZ, R71.H1_H1 ;  /* 0x30000047ff007230 */ /* 0x000fe40000004100 */
[C---:B------:R-:W-:Y:S01]  /*60e0*/  FFMA R21, R49.reuse, R2, R21 ;  /* 0x0000000231157223 */ /* 0x040fe20000000015 */
[--C-:B------:R-:W-:Y:S02]  /*60f0*/  HADD2.F32 R2, -RZ, R76.reuse.H0_H0 ;  /* 0x2000004cff027230 */ /* 0x100fe40000004100 */
[C---:B------:R-:W-:Y:S01]  /*6100*/  FFMA R22, R49.reuse, R3, R22 ;  /* 0x0000000331167223 */ /* 0x040fe20000000016 */
[--C-:B------:R-:W-:Y:S02]  /*6110*/  HADD2.F32 R3, -RZ, R77.reuse.H0_H0 ;  /* 0x2000004dff037230 */ /* 0x100fe40000004100 */
[C---:B------:R-:W-:Y:S01]  /*6120*/  FFMA R27, R49.reuse, R0, R27 ;  /* 0x00000000311b7223 */ /* 0x040fe2000000001b */
[----:B------:R-:W-:Y:S02]  /*6130*/  HADD2.F32 R0, -RZ, R76.H1_H1 ;  /* 0x3000004cff007230 */ /* 0x000fe40000004100 */
[----:B------:R-:W-:Y:S01]  /*6140*/  FFMA R24, R49, R2, R24 ;  /* 0x0000000231187223 */ /* 0x000fe20000000018 */
[--C-:B------:R-:W-:Y:S02]  /*6150*/  HADD2.F32 R2, -RZ, R78.reuse.H0_H0 ;  /* 0x2000004eff027230 */ /* 0x100fe40000004100 */
[----:B------:R-:W-:Y:S01]  /*6160*/  FMUL R35, R47, R35 ;  /* 0x000000232f237220 */ /* 0x000fe20000400000 */
[----:B------:R-:W-:Y:S01]  /*6170*/  F2FP.F16.F32.PACK_AB R10, R13, R12 ;  /* 0x0000000c0d0a723e */ /* 0x000fe200000000ff */
[C---:B------:R-:W-:Y:S01]  /*6180*/  FFMA R25, R49.reuse, R0, R25 ;  /* 0x0000000031197223 */ /* 0x040fe20000000019 */
[----:B------:R-:W-:Y:S02]  /*6190*/  HADD2.F32 R0, -RZ, R77.H1_H1 ;  /* 0x3000004dff007230 */ /* 0x000fe40000004100 */
[----:B------:R-:W-:Y:S01]  /*61a0*/  FFMA R26, R49, R3, R26 ;  /* 0x00000003311a7223 */ /* 0x000fe2000000001a */
[----:B------:R-:W-:Y:S01]  /*61b0*/  HADD2.F32 R3, -RZ, R78.H1_H1 ;  /* 0x3000004eff037230 */ /* 0x000fe20000004100 */
[----:B------:R-:W-:Y:S01]  /*61c0*/  F2FP.F16.F32.PACK_AB R11, R19, R14 ;  /* 0x0000000e130b723e */ /* 0x000fe200000000ff */
[C---:B------:R-:W-:Y:S01]  /*61d0*/  FFMA R31, R49.reuse, R0, R31 ;  /* 0x00000000311f7223 */ /* 0x040fe2000000001f */
[----:B------:R-:W-:Y:S02]  /*61e0*/  HADD2.F32 R0, -RZ, R79.H1_H1 ;  /* 0x3000004fff007230 */ /* 0x000fe40000004100 */
[C---:B------:R-:W-:Y:S01]  /*61f0*/  FFMA R28, R49.reuse, R2, R28 ;  /* 0x00000002311c7223 */ /* 0x040fe2000000001c */
[----:B------:R1:W-:Y:S01]  /*6200*/  STSM.16.M88.4 [R106+0x400], R8 ;  /* 0x000400086a007844 */ /* 0x0003e20000000200 */
[----:B------:R-:W-:Y:S01]  /*6210*/  FFMA R29, R49, R3, R29 ;  /* 0x00000003311d7223 */ /* 0x000fe2000000001d */
[----:B------:R-:W-:Y:S01]  /*6220*/  F2FP.F16.F32.PACK_AB R16, R17, R16 ;  /* 0x000000101110723e */ /* 0x000fe200000000ff */
[----:B------:R-:W-:Y:S01]  /*6230*/  FFMA R30, R49, R4, R30 ;  /* 0x00000004311e7223 */ /* 0x000fe2000000001e */
[----:B------:R-:W-:Y:S01]  /*6240*/  F2FP.F16.F32.PACK_AB R17, R23, R18 ;  /* 0x000000121711723e */ /* 0x000fe200000000ff */
[----:B------:R-:W-:Y:S01]  /*6250*/  FFMA R35, R49, R0, R35 ;  /* 0x0000000031237223 */ /* 0x000fe20000000023 */
[----:B------:R-:W-:Y:S02]  /*6260*/  F2FP.F16.F32.PACK_AB R18, R21, R20 ;  /* 0x000000141512723e */ /* 0x000fe400000000ff */
[----:B------:R-:W-:Y:S02]  /*6270*/  F2FP.F16.F32.PACK_AB R19, R27, R22 ;  /* 0x000000161b13723e */ /* 0x000fe400000000ff */
[----:B------:R-:W-:Y:S02]  /*6280*/  F2FP.F16.F32.PACK_AB R24, R25, R24 ;  /* 0x000000181918723e */ /* 0x000fe400000000ff */
[----:B------:R-:W-:Y:S01]  /*6290*/  F2FP.F16.F32.PACK_AB R25, R31, R26 ;  /* 0x0000001a1f19723e */ /* 0x000fe200000000ff */
[----:B------:R1:W-:Y:S01]  /*62a0*/  STSM.16.M88.4 [R108], R16 ;  /* 0x000000106c007844 */ /* 0x0003e20000000200 */
[----:B------:R-:W-:Y:S02]  /*62b0*/  F2FP.F16.F32.PACK_AB R26, R29, R28 ;  /* 0x0000001c1d1a723e */ /* 0x000fe400000000ff */
[----:B------:R-:W-:Y:S05]  /*62c0*/  F2FP.F16.F32.PACK_AB R27, R35, R30 ;  /* 0x0000001e231b723e */ /* 0x000fea00000000ff */
[----:B------:R1:W-:Y:S01]  /*62d0*/  STSM.16.M88.4 [R109], R24 ;  /* 0x000000186d007844 */ /* 0x0003e20000000200 */
[----:B------:R-:W-:Y:S01]  /*62e0*/  @!PT LDS RZ, [RZ] ;  /* 0x00000000fffff984 */ /* 0x000fe20000000800 */
[----:B------:R-:W-:Y:S01]  /*62f0*/  @!PT LDS RZ, [RZ] ;  /* 0x00000000fffff984 */ /* 0x000fe20000000800 */
[----:B------:R-:W-:Y:S01]  /*6300*/  @!PT LDS RZ, [RZ] ;  /* 0x00000000fffff984 */ /* 0x000fe20000000800 */
[----:B------:R-:W-:Y:S01]  /*6310*/  @!PT LDS RZ, [RZ] ;  /* 0x00000000fffff984 */ /* 0x000fe20000000800 */
[----:B------:R2:W-:Y:S07]  /*6320*/  MEMBAR.ALL.CTA ;  /* 0x0000000000007992 */ /* 0x0005ee0000008000 */
[----:B--2---:R-:W2:Y:S02]  /*6330*/  FENCE.VIEW.ASYNC.S ;  /* 0x00000000000073c6 */ /* 0x004ea40000000000 */
[----:B--2---:R-:W-:Y:S06]  /*6340*/  BAR.SYNC.DEFER_BLOCKING 0x1, 0x80 ;  /* 0x0042000000007b1d */ /* 0x004fec0000010000 */
[----:B------:R-:W-:Y:S05]  /*6350*/  @P0 BRA `(.L_x_97) ;  /* 0x0000000000280947 */ /* 0x000fea0003800000 */
[----:B------:R-:W-:Y:S02]  /*6360*/  UIADD3 UR4, UPT, UPT, UR48, 0x400, URZ ;  /* 0x0000040030047890 */ /* 0x000fe4000fffe0ff */
[----:B------:R-:W-:Y:S01]  /*6370*/  UIADD3 UR6, UP0, UPT, UR52, 0x680, URZ ;  /* 0x0000068034067890 */ /* 0x000fe2000ff1e0ff */
[----:B------:R-:W-:Y:S03]  /*6380*/  UMOV UR43, UR36 ;  /* 0x00000024002b7c82 */ /* 0x000fe60008000000 */
[----:B------:R-:W-:Y:S01]  /*6390*/  MOV R94, UR4 ;  /* 0x00000004005e7c02 */ /* 0x000fe20008000f00 */
[----:B------:R-:W-:Y:S03]  /*63a0*/  UIADD3.X UR7, UPT, UPT, URZ, UR53, URZ, UP0, !UPT ;  /* 0x00000035ff077290 */ /* 0x000fe600087fe4ff */
[----:B------:R-:W-:Y:S11]  /*63b0*/  R2UR UR40, R94 ;  /* 0x000000005e2872ca */ /* 0x000ff600000e0000 */
[----:B------:R-:W-:Y:S02]  /*63c0*/  @!UPT UIADD3 URZ, UPT, UPT, URZ, URZ, URZ ;  /* 0x000000fffffff290 */ /* 0x000fe4000fffe0ff */
[----:B------:R2:W-:Y:S01]  /*63d0*/  UTMASTG.3D [UR40], [UR6] ;  /* 0x00000028060073b5 */ /* 0x0005e20008010000 */
[----:B------:R0:W-:Y:S01]  /*63e0*/  UTMACMDFLUSH ;  /* 0x00000000000079b7 */ /* 0x0001e20000000000 */
[----:B--2---:R-:W-:Y:S04]  /*63f0*/  DEPBAR.LE SB0, 0x1 ;  /* 0x000080400000791a */ /* 0x004fe80000000000 */
.L_x_97:
[----:B------:R-:W-:Y:S05]  /*6400*/  BSYNC.RECONVERGENT B0 ;  /* 0x0000000000007941 */ /* 0x000fea0003800200 */
.L_x_96:
[----:B------:R-:W-:Y:S01]  /*6410*/  BAR.SYNC.DEFER_BLOCKING 0x1, 0x80 ;  /* 0x0042000000007b1d */ /* 0x000fe20000010000 */
[----:B------:R-:W-:Y:S01]  /*6420*/  ISETP.NE.AND P1, PT, R105, RZ, PT ;  /* 0x000000ff6900720c */ /* 0x000fe20003f25270 */
[----:B------:R-:W-:Y:S01]  /*6430*/  UISETP.NE.AND UP0, UPT, UR49, URZ, UPT ;  /* 0x000000ff3100728c */ /* 0x000fe2000bf05270 */
[----:B------:R-:W-:Y:S11]  /*6440*/  LEA R2, R65, UR48, 0x3 ;  /* 0x0000003041027c11 */ /* 0x000ff6000f8e18ff */
[----:B------:R-:W-:Y:S01]  /*6450*/  @P1 SHF.L.U32 R3, R98, 0x1f, RZ ;  /* 0x0000001f62031819 */ /* 0x000fe200000006ff */
[----:B------:R-:W-:Y:S06]  /*6460*/  BRA.U !UP0, `(.L_x_98) ;  /* 0x0000000108247547 */ /* 0x000fec000b800000 */
[----:B------:R-:W-:Y:S01]  /*6470*/  IMAD.U32 R4, RZ, RZ, UR51 ;  /* 0x00000033ff047e24 */ /* 0x000fe2000f8e00ff */
[----:B------:R-:W-:Y:S01]  /*6480*/  MOV R0, UR37 ;  /* 0x0000002500007c02 */ /* 0x000fe20008000f00 */
[----:B------:R-:W-:Y:S03]  /*6490*/  UIADD3 UR51, UPT, UPT, UR51, 0x1, URZ ;  /* 0x0000000133337890 */ /* 0x000fe6000fffe0ff */
[----:B------:R-:W-:Y:S01]  /*64a0*/  @P1 LEA R4, R4, UR48, 0x3 ;  /* 0x0000003004041c11 */ /* 0x000fe2000f8e18ff */
[----:B------:R-:W-:Y:S04]  /*64b0*/  UISETP.NE.AND UP0, UPT, UR51, 0x4, UPT ;  /* 0x000000043300788c */ /* 0x000fe8000bf05270 */
[----:B------:R-:W-:Y:S01]  /*64c0*/  @P1 VIADD R4, R4, 0x40 ;  /* 0x0000004004041836 */ /* 0x000fe20000000000 */
[----:B------:R-:W-:Y:S04]  /*64d0*/  USEL UR51, UR51, URZ, UP0 ;  /* 0x000000ff33337287 */ /* 0x000fe80008000000 */
[----:B------:R-:W-:Y:S04]  /*64e0*/  @P1 PRMT R0, R0, 0x654, R4 ;  /* 0x0000065400001816 */ /* 0x000fe80000000004 */
[----:B------:R2:W-:Y:S04]  /*64f0*/  @P1 SYNCS.ARRIVE.TRANS64.RED.A1T0 RZ, [R0+URZ], RZ ;  /* 0x000000ff00ff19a7 */ /* 0x0005e800081004ff */
.L_x_98:
[----:B------:R-:W3:Y:S01]  /*6500*/  @P1 SYNCS.PHASECHK.TRANS64.TRYWAIT P0, [R2+URZ+0x20], R3 ;  /* 0x00002003020015a7 */ /* 0x000ee200080011ff */
[----:B------:R-:W-:Y:S01]  /*6510*/  BSSY B1, `(.L_x_99) ;  /* 0x0000017000017945 */ /* 0x000fe20003800000 */
[----:B---3--:R-:W-:Y:S03]  /*6520*/  @P1 SEL R67, RZ, 0x1, !P0 ;  /* 0x00000001ff431807 */ /* 0x008fe60004000000 */
[----:B------:R-:W-:Y:S05]  /*6530*/  @!P1 BRA `(.L_x_100) ;  /* 0x0000000000509947 */ /* 0x000fea0003800000 */
[----:B------:R-:W-:Y:S01]  /*6540*/  ISETP.NE.AND P1, PT, R72, RZ, PT ;  /* 0x000000ff4800720c */ /* 0x000fe20003f25270 */
[----:B------:R-:W-:Y:S01]  /*6550*/  BSSY B0, `(.L_x_101) ;  /* 0x000000a000007945 */ /* 0x000fe20003800000 */
[----:B------:R-:W-:Y:S11]  /*6560*/  ISETP.NE.AND P0, PT, R67, RZ, PT ;  /* 0x000000ff4300720c */ /* 0x000ff60003f05270 */
[----:B------:R-:W-:Y:S04]  /*6570*/  @P1 IMAD R5, R65, 0x2000, R66 ;  /* 0x0000200041051824 */ /* 0x000fe800078e0242 */
[----:B------:R-:W-:Y:S05]  /*6580*/  @P1 VIADD R4, R5, UR48 ;  /* 0x0000003005041c36 */ /* 0x000fea0008000000 */
[----:B------:R-:W-:Y:S01]  /*6590*/  @P1 IADD3 R3, PT, PT, R73, R4, RZ ;  /* 0x0000000449031210 */ /* 0x000fe20007ffe0ff */
[----:B------:R-:W-:Y:S01]  /*65a0*/  @P1 IMAD.IADD R4, R99, 0x1, R4 ;  /* 0x0000000163041824 */ /* 0x000fe200078e0204 */
[----:B------:R-:W-:Y:S06]  /*65b0*/  @P0 BRA `(.L_x_102) ;  /* 0x00000000000c0947 */ /* 0x000fec0003800000 */
[----:B--2---:R-:W-:Y:S04]  /*65c0*/  SHF.L.U32 R0, R98, 0x1f, RZ ;  /* 0x0000001f62007819 */ /* 0x004fe800000006ff */
[----:B------:R-:W2:Y:S02]  /*65d0*/  SYNCS.PHASECHK.TRANS64.TRYWAIT P0, [R2+URZ+0x20], R0 ;  /* 0x00002000020075a7 */ /* 0x000ea400080011ff */
[----:B--2---:R-:W-:Y:S05]  /*65e0*/  @!P0 BRA `(.L_x_103) ;  /* 0x0000003000448947 */ /* 0x004fea0003800000 */
.L_x_102:
[----:B------:R-:W-:Y:S05]  /*65f0*/  BSYNC B0 ;  /* 0x0000000000007941 */ /* 0x000fea0003800000 */
.L_x_101:
[----:B------:R-:W-:Y:S02]  /*6600*/  ISETP.NE.AND P0, PT, R72, RZ, PT ;  /* 0x000000ff4800720c */ /* 0x000fe40003f05270 */
[----:B------:R-:W-:Y:S11]  /*6610*/  IADD3 R65, PT, PT, R65, 0x1, RZ ;  /* 0x0000000141417810 */ /* 0x000ff60007ffe0ff */
[----:B--2---:R-:W-:Y:S01]  /*6620*/  @P0 IMAD.IADD R0, R99, 0x1, R3 ;  /* 0x0000000163000824 */ /* 0x004fe200078e0203 */
[----:B------:R-:W-:Y:S05]  /*6630*/  @P0 WARPSYNC.ALL ;  /* 0x0000000000000948 */ /* 0x000fea0003800000 */
[----:B------:R3:W4:Y:S04]  /*6640*/  @P0 LDSM.16.M88.4 R56, [R5+UR48+0x400] ;  /* 0x000400300538083b */ /* 0x0007280008000200 */
[----:B------:R3:W2:Y:S04]  /*6650*/  @P0 LDSM.16.M88.4 R60, [R4+0x400] ;  /* 0x00040000043c083b */ /* 0x0006a80000000200 */
[----:B------:R3:W1:Y:S04]  /*6660*/  @P0 LDSM.16.M88.4 R68, [R3+0x400] ;  /* 0x000400000344083b */ /* 0x0006680000000200 */
[----:B------:R3:W1:Y:S02]  /*6670*/  @P0 LDSM.16.M88.4 R76, [R0+0x400] ;  /* 0x00040000004c083b */ /* 0x0006640000000200 */
.L_x_100:
[----:B------:R-:W-:Y:S05]  /*6680*/  BSYNC B1 ;  /* 0x0000000000017941 */ /* 0x000fea0003800000 */
.L_x_99:
[----:B--23--:R-:W-:Y:S05]  /*6690*/  VIADD R0, R48, 0x40 ;  /* 0x0000004030007836 */ /* 0x00cfea0000000000 */
[----:B------:R-:W-:Y:S04]  /*66a0*/  SHF.R.U32.HI R0, RZ, 0x15, R0 ;  /* 0x00000015ff007819 */ /* 0x000fe80000011600 */
[----:B------:R-:W-:Y:S11]  /*66b0*/  LOP3.LUT P0, RZ, R0, 0x3, R93, 0x48, !PT ;  /* 0x0000000300ff7812 */ /* 0x000ff6000780485d */
[----:B------:R-:W-:Y:S02]  /*66c0*/  @!UPT UIADD3 URZ, UPT, UPT, URZ, URZ, URZ ;  /* 0x000000fffffff290 */ /* 0x000fe4000fffe0ff */
[----:B------:R-:W-:Y:S05]  /*66d0*/  @!P0 BRA `(.L_x_104) ;  /* 0x0000000000408947 */ /* 0x000fea0003800000 */
[----:B------:R-:W2:Y:S01]  /*66e0*/  LDCU.64 UR8, c[0x4][0x70] ;  /* 0x01000e00ff0877ac */ /* 0x000ea20008000a00 */
[----:B------:R-:W-:Y:S01]  /*66f0*/  MOV R3, 0x0 ;  /* 0x0000000000037802 */ /* 0x000fe20000000f00 */
[----:B------:R-:W-:Y:S02]  /*6700*/  HFMA2 R12, -RZ, RZ, 0, 5.9604644775390625e-08 ;  /* 0x00000001ff0c7431 */ /* 0x000fe400000001ff */
[----:B-1----:R-:W-:Y:S02]  /*6710*/  IMAD.MOV.U32 R8, RZ, RZ, 0x192 ;  /* 0x00000192ff087424 */ /* 0x002fe400078e00ff */
[----:B------:R-:W-:Y:S01]  /*6720*/  IMAD.MOV.U32 R13, RZ, RZ, RZ ;  /* 0x000000ffff0d7224 */ /* 0x000fe200078e00ff */
[----:B------:R-:W1:Y:S01]  /*6730*/  LDCU.64 UR6, c[0x4][0x78] ;  /* 0x01000f00ff0677ac */ /* 0x000e620008000a00 */
[----:B------:R-:W3:Y:S01]  /*6740*/  LDC.64 R2, c[0x4][R3] ;  /* 0x0100000003027b82 */ /* 0x000ee20000000a00 */
[----:B------:R-:W5:Y:S01]  /*6750*/  LDCU.64 UR4, c[0x4][0x10] ;  /* 0x01000200ff0477ac */ /* 0x000f620008000a00 */
[----:B--2---:R-:W-:Y:S01]  /*6760*/  MOV R5, UR9 ;  /* 0x0000000900057c02 */ /* 0x004fe20008000f00 */
[----:B------:R-:W-:Y:S01]  /*6770*/  IMAD.U32 R4, RZ, RZ, UR8 ;  /* 0x00000008ff047e24 */ /* 0x000fe2000f8e00ff */
[----:B-1----:R-:W-:Y:S01]  /*6780*/  MOV R7, UR7 ;  /* 0x0000000700077c02 */ /* 0x002fe20008000f00 */
[----:B------:R-:W-:Y:S01]  /*6790*/  IMAD.U32 R6, RZ, RZ, UR6 ;  /* 0x00000006ff067e24 */ /* 0x000fe2000f8e00ff */
[----:B-----5:R-:W-:Y:S01]  /*67a0*/  MOV R11, UR5 ;  /* 0x00000005000b7c02 */ /* 0x020fe20008000f00 */
[----:B------:R-:W-:Y:S02]  /*67b0*/  IMAD.U32 R10, RZ, RZ, UR4 ;  /* 0x00000004ff0a7e24 */ /* 0x000fe4000f8e00ff */
[----:B------:R-:W-:Y:S07]  /*67c0*/  LEPC R20, `(.L_x_104) ;  /* 0x000000001014794e */ /* 0x000fee0000000000 */
[----:B---34-:R-:W-:Y:S05]  /*67d0*/  CALL.ABS.NOINC R2 ;  /* 0x0000000002007343 */ /* 0x018fea0003c00000 */
.L_x_104:
[----:B------:R-:W-:Y:S05]  /*67e0*/  WARPSYNC.ALL ;  /* 0x0000000000007948 */ /* 0x000fea0003800000 */
[----:B------:R-:W-:Y:S01]  /*67f0*/  R2UR UR4, R48 ;  /* 0x00000000300472ca */ /* 0x000fe200000e0000 */
[--C-:B----4-:R-:W-:Y:S01]  /*6800*/  HADD2.F32 R3, -RZ, R56.reuse.H0_H0 ;  /* 0x20000038ff037230 */ /* 0x110fe20000004100 */
[----:B------:R-:W-:Y:S01]  /*6810*/  ISETP.NE.AND P6, PT, R105, RZ, PT ;  /* 0x000000ff6900720c */ /* 0x000fe20003fc5270 */
[--C-:B------:R-:W-:Y:S01]  /*6820*/  HADD2.F32 R51, -RZ, R57.reuse.H1_H1 ;  /* 0x30000039ff337230 */ /* 0x100fe20000004100 */
[----:B------:R-:W-:Y:S01]  /*6830*/  MOV R50, UR51 ;  /* 0x0000003300327c02 */ /* 0x000fe20008000f00 */
[----:B------:R-:W-:Y:S01]  /*6840*/  BSSY.RECONVERGENT B0, `(.L_x_105) ;  /* 0x000008c000007945 */ /* 0x000fe20003800200 */
[----:B------:R-:W-:Y:S02]  /*6850*/  MOV R74, UR37 ;  /* 0x00000025004a7c02 */ /* 0x000fe40008000f00 */
[----:B------:R-:W-:Y:S05]  /*6860*/  ISETP.NE.AND P0, PT, R101, RZ, PT ;  /* 0x000000ff6500720c */ /* 0x000fea0003f05270 */
[----:B-1----:R-:W1:Y:S02]  /*6870*/  LDTM.16dp256bit.x8 R4, tmem[UR4+0x40] ;  /* 0x00004004000479ee */ /* 0x002e6400081a0000 */
[----:B------:R-:W-:Y:S04]  /*6880*/  @P6 LEA R50, R50, UR48, 0x3 ;  /* 0x0000003032326c11 */ /* 0x000fe8000f8e18ff */
[----:B------:R-:W-:Y:S04]  /*6890*/  @P6 IADD3 R50, PT, PT, R50, 0x40, RZ ;  /* 0x0000004032326810 */ /* 0x000fe80007ffe0ff */
[----:B------:R-:W-:Y:S01]  /*68a0*/  @P6 PRMT R74, R74, 0x654, R50 ;  /* 0x000006544a4a6816 */ /* 0x000fe20000000032 */
[----:B------:R-:W-:Y:S02]  /*68b0*/  HADD2.F32 R50, -RZ, R57.H0_H0 ;  /* 0x20000039ff327230 */ /* 0x000fe40000004100 */
[C---:B-1----:R-:W-:Y:S01]  /*68c0*/  FMUL R0, R47.reuse, R4 ;  /* 0x000000042f007220 */ /* 0x042fe20000400000 */
[----:B------:R-:W-:Y:S02]  /*68d0*/  HADD2.F32 R4, -RZ, R56.H1_H1 ;  /* 0x30000038ff047230 */ /* 0x000fe40000004100 */
[C---:B------:R-:W-:Y:S01]  /*68e0*/  FMUL R2, R47.reuse, R5 ;  /* 0x000000052f027220 */ /* 0x040fe20000400000 */
[----:B------:R-:W-:Y:S01]  /*68f0*/  FMUL R7, R47, R7 ;  /* 0x000000072f077220 */ /* 0x000fe20000400000 */
[----:B------:R-:W-:Y:S01]  /*6900*/  FFMA R0, R49, R3, R0 ;  /* 0x0000000331007223 */ /* 0x000fe20000000000 */
[----:B------:R-:W-:Y:S01]  /*6910*/  FMUL R3, R47, R6 ;  /* 0x000000062f037220 */ /* 0x000fe20000400000 */
[----:B------:R-:W-:Y:S01]  /*6920*/  FFMA R2, R49, R4, R2 ;  /* 0x0000000431027223 */ /* 0x000fe20000000002 */
[C---:B------:R-:W-:Y:S01]  /*6930*/  FMUL R4, R47.reuse, R8 ;  /* 0x000000082f047220 */ /* 0x040fe20000400000 */
[----:B------:R-:W-:Y:S01]  /*6940*/  FMUL R8, R47, R12 ;  /* 0x0000000c2f087220 */ /* 0x000fe20000400000 */
[----:B------:R-:W-:Y:S01]  /*6950*/  FFMA R3, R49, R50, R3 ;  /* 0x0000003231037223 */ /* 0x000fe20000000003 */
[C---:B------:R-:W-:Y:S01]  /*6960*/  FMUL R12, R47.reuse, R16 ;  /* 0x000000102f0c7220 */ /* 0x040fe20000400000 */
[C---:B------:R-:W-:Y:S01]  /*6970*/  FMUL R16, R47.reuse, R20 ;  /* 0x000000142f107220 */ /* 0x040fe20000400000 */
[C---:B------:R-:W-:Y:S01]  /*6980*/  FMUL R20, R47.reuse, R24 ;  /* 0x000000182f147220 */ /* 0x040fe20000400000 */
[C---:B------:R-:W-:Y:S01]  /*6990*/  FMUL R24, R47.reuse, R28 ;  /* 0x0000001c2f187220 */ /* 0x040fe20000400000 */
[C---:B------:R-:W-:Y:S01]  /*69a0*/  FMUL R28, R47.reuse, R32 ;  /* 0x000000202f1c7220 */ /* 0x040fe20000400000 */
[--C-:B------:R-:W-:Y:S01]  /*69b0*/  HADD2.F32 R32, -RZ, R58.reuse.H0_H0 ;  /* 0x2000003aff207230 */ /* 0x100fe20000004100 */
[----:B------:R-:W-:Y:S01]  /*69c0*/  F2FP.F16.F32.PACK_AB R52, R2, R0 ;  /* 0x000000000234723e */ /* 0x000fe200000000ff */
[----:B------:R-:W-:Y:S02]  /*69d0*/  HADD2.F32 R0, -RZ, R58.H1_H1 ;  /* 0x3000003aff007230 */ /* 0x000fe40000004100 */
[----:B------:R-:W-:Y:S01]  /*69e0*/  FMUL R5, R47, R9 ;  /* 0x000000092f057220 */ /* 0x000fe20000400000 */
[--C-:B------:R-:W-:Y:S02]  /*69f0*/  HADD2.F32 R2, -RZ, R59.reuse.H0_H0 ;  /* 0x2000003bff027230 */ /* 0x100fe40000004100 */
[C---:B------:R-:W-:Y:S01]  /*6a00*/  FFMA R7, R49.reuse, R51, R7 ;  /* 0x0000003331077223 */ /* 0x040fe20000000007 */
[C---:B------:R-:W-:Y:S01]  /*6a10*/  FFMA R4, R49.reuse, R32, R4 ;  /* 0x0000002031047223 */ /* 0x040fe20000000004 */
[----:B------:R-:W-:Y:S02]  /*6a20*/  HADD2.F32 R32, -RZ, R59.H1_H1 ;  /* 0x3000003bff207230 */ /* 0x000fe40000004100 */
[----:B------:R-:W-:Y:S01]  /*6a30*/  FFMA R5, R49, R0, R5 ;  /* 0x0000000031057223 */ /* 0x000fe20000000005 */
[--C-:B------:R-:W-:Y:S01]  /*6a40*/  HADD2.F32 R0, -RZ, R60.reuse.H0_H0 ;  /* 0x2000003cff007230 */ /* 0x100fe20000004100 */
[----:B------:R-:W-:Y:S01]  /*6a50*/  F2FP.F16.F32.PACK_AB R53, R7, R3 ;  /* 0x000000030735723e */ /* 0x000fe200000000ff */
[----:B------:R-:W-:Y:S01]  /*6a60*/  FMUL R6, R47, R10 ;  /* 0x0000000a2f067220 */ /* 0x000fe20000400000 */
[----:B------:R-:W-:Y:S01]  /*6a70*/  HADD2.F32 R3, -RZ, R61.H0_H0 ;  /* 0x2000003dff037230 */ /* 0x000fe20000004100 */
[----:B------:R-:W-:Y:S01]  /*6a80*/  F2FP.F16.F32.PACK_AB R54, R5, R4 ;  /* 0x000000040536723e */ /* 0x000fe200000000ff */
[----:B------:R-:W-:Y:S01]  /*6a90*/  FMUL R11, R47, R11 ;  /* 0x0000000b2f0b7220 */ /* 0x000fe20000400000 */
[----:B------:R-:W-:Y:S01]  /*6aa0*/  FFMA R6, R49, R2, R6 ;  /* 0x0000000231067223 */ /* 0x000fe20000000006 */
[----:B------:R-:W-:Y:S02]  /*6ab0*/  HADD2.F32 R2, -RZ, R60.H1_H1 ;  /* 0x3000003cff027230 */ /* 0x000fe40000004100 */
[----:B------:R-:W-:Y:S01]  /*6ac0*/  FMUL R9, R47, R13 ;  /* 0x0000000d2f097220 */ /* 0x000fe20000400000 */
[C---:B------:R-:W-:Y:S01]  /*6ad0*/  FFMA R11, R49.reuse, R32, R11 ;  /* 0x00000020310b7223 */ /* 0x040fe2000000000b */
[----:B------:R-:W-:Y:S02]  /*6ae0*/  HADD2.F32 R4, -RZ, R77.H0_H0 ;  /* 0x2000004dff047230 */ /* 0x000fe40000004100 */
[C---:B------:R-:W-:Y:S01]  /*6af0*/  FFMA R8, R49.reuse, R0, R8 ;  /* 0x0000000031087223 */ /* 0x040fe20000000008 */
[----:B------:R-:W-:Y:S01]  /*6b00*/  FFMA R9, R49, R2, R9 ;  /* 0x0000000231097223 */ /* 0x000fe20000000009 */
[----:B------:R-:W-:Y:S01]  /*6b10*/  HADD2.F32 R0, -RZ, R61.H1_H1 ;  /* 0x3000003dff007230 */ /* 0x000fe20000004100 */
[----:B------:R-:W-:Y:S01]  /*6b20*/  F2FP.F16.F32.PACK_AB R55, R11, R6 ;  /* 0x000000060b37723e */ /* 0x000fe200000000ff */
[C---:B------:R-:W-:Y:S01]  /*6b30*/  FMUL R10, R47.reuse, R14 ;  /* 0x0000000e2f0a7220 */ /* 0x040fe20000400000 */
[----:B------:R-:W-:Y:S01]  /*6b40*/  FMUL R15, R47, R15 ;  /* 0x0000000f2f0f7220 */ /* 0x000fe20000400000 */
[--C-:B------:R-:W-:Y:S01]  /*6b50*/  HADD2.F32 R2, -RZ, R62.reuse.H0_H0 ;  /* 0x2000003eff027230 */ /* 0x100fe20000004100 */
[----:B------:R-:W-:Y:S01]  /*6b60*/  F2FP.F16.F32.PACK_AB R8, R9, R8 ;  /* 0x000000080908723e */ /* 0x000fe200000000ff */
[----:B------:R1:W-:Y:S01]  /*6b70*/  STSM.16.M88.4 [R107+0x2400], R52 ;  /* 0x002400346b007844 */ /* 0x0003e20000000200 */
[C---:B------:R-:W-:Y:S01]  /*6b80*/  FFMA R10, R49.reuse, R3, R10 ;  /* 0x00000003310a7223 */ /* 0x040fe2000000000a */
[C---:B------:R-:W-:Y:S01]  /*6b90*/  FFMA R15, R49.reuse, R0, R15 ;  /* 0x00000000310f7223 */ /* 0x040fe2000000000f */
[----:B------:R-:W-:Y:S02]  /*6ba0*/  HADD2.F32 R3, -RZ, R62.H1_H1 ;  /* 0x3000003eff037230 */ /* 0x000fe40000004100 */
[----:B------:R-:W-:Y:S01]  /*6bb0*/  FFMA R12, R49, R2, R12 ;  /* 0x00000002310c7223 */ /* 0x000fe2000000000c */
[----:B------:R-:W-:Y:S01]  /*6bc0*/  FMUL R13, R47, R17 ;  /* 0x000000112f0d7220 */ /* 0x000fe20000400000 */
[--C-:B------:R-:W-:Y:S01]  /*6bd0*/  HADD2.F32 R0, -RZ, R63.reuse.H0_H0 ;  /* 0x2000003fff007230 */ /* 0x100fe20000004100 */
[----:B------:R-:W-:Y:S01]  /*6be0*/  F2FP.F16.F32.PACK_AB R9, R15, R10 ;  /* 0x0000000a0f09723e */ /* 0x000fe200000000ff */
[----:B------:R-:W-:Y:S01]  /*6bf0*/  FMUL R14, R47, R18 ;  /* 0x000000122f0e7220 */ /* 0x000fe20000400000 */
[----:B------:R-:W-:Y:S01]  /*6c00*/  FFMA R13, R49, R3, R13 ;  /* 0x00000003310d7223 */ /* 0x000fe2000000000d */
[----:B------:R-:W-:Y:S02]  /*6c10*/  HADD2.F32 R2, -RZ, R63.H1_H1 ;  /* 0x3000003fff027230 */ /* 0x000fe40000004100 */
[----:B------:R-:W-:Y:S01]  /*6c20*/  FMUL R19, R47, R19 ;  /* 0x000000132f137220 */ /* 0x000fe20000400000 */
[----:B------:R-:W-:Y:S01]  /*6c30*/  FFMA R14, R49, R0, R14 ;  /* 0x00000000310e7223 */ /* 0x000fe2000000000e */
[--C-:B------:R-:W-:Y:S01]  /*6c40*/  HADD2.F32 R0, -RZ, R68.reuse.H0_H0 ;  /* 0x20000044ff007230 */ /* 0x100fe20000004100 */
[----:B------:R-:W-:Y:S01]  /*6c50*/  F2FP.F16.F32.PACK_AB R10, R13, R12 ;  /* 0x0000000c0d0a723e */ /* 0x000fe200000000ff */
[----:B------:R-:W-:Y:S01]  /*6c60*/  FFMA R19, R49, R2, R19 ;  /* 0x0000000231137223 */ /* 0x000fe20000000013 */
[----:B------:R-:W-:Y:S02]  /*6c70*/  HADD2.F32 R2, -RZ, R68.H1_H1 ;  /* 0x30000044ff027230 */ /* 0x000fe40000004100 */
[----:B------:R-:W-:Y:S01]  /*6c80*/  FMUL R17, R47, R21 ;  /* 0x000000152f117220 */ /* 0x000fe20000400000 */
[----:B------:R-:W-:Y:S01]  /*6c90*/  FFMA R16, R49, R0, R16 ;  /* 0x0000000031107223 */ /* 0x000fe20000000010 */
[--C-:B------:R-:W-:Y:S01]  /*6ca0*/  HADD2.F32 R3, -RZ, R69.reuse.H0_H0 ;  /* 0x20000045ff037230 */ /* 0x100fe20000004100 */
[----:B------:R-:W-:Y:S01]  /*6cb0*/  F2FP.F16.F32.PACK_AB R11, R19, R14 ;  /* 0x0000000e130b723e */ /* 0x000fe200000000ff */
[----:B------:R-:W-:Y:S01]  /*6cc0*/  FFMA R17, R49, R2, R17 ;  /* 0x0000000231117223 */ /* 0x000fe20000000011 */
[C---:B------:R-:W-:Y:S01]  /*6cd0*/  FMUL R18, R47.reuse, R22 ;  /* 0x000000162f127220 */ /* 0x040fe20000400000 */
[----:B------:R-:W-:Y:S02]  /*6ce0*/  HADD2.F32 R0, -RZ, R69.H1_H1 ;  /* 0x30000045ff007230 */ /* 0x000fe40000004100 */
[----:B------:R-:W-:Y:S01]  /*6cf0*/  FMUL R23, R47, R23 ;  /* 0x000000172f177220 */ /* 0x000fe20000400000 */
[----:B------:R1:W-:Y:S01]  /*6d00*/  STSM.16.M88.4 [R106+0x2400], R8 ;  /* 0x002400086a007844 */ /* 0x0003e20000000200 */
[----:B------:R-:W-:Y:S01]  /*6d10*/  F2FP.F16.F32.PACK_AB R16, R17, R16 ;  /* 0x000000101110723e */ /* 0x000fe200000000ff */
[C---:B------:R-:W-:Y:S01]  /*6d20*/  FFMA R18, R49.reuse, R3, R18 ;  /* 0x0000000331127223 */ /* 0x040fe20000000012 */
[----:B------:R-:W-:Y:S01]  /*6d30*/  FFMA R23, R49, R0, R23 ;  /* 0x0000000031177223 */ /* 0x000fe20000000017 */
[--C-:B------:R-:W-:Y:S02]  /*6d40*/  HADD2.F32 R2, -RZ, R70.reuse.H0_H0 ;  /* 0x20000046ff027230 */ /* 0x100fe40000004100 */
[C---:B------:R-:W-:Y:S01]  /*6d50*/  FMUL R21, R47.reuse, R25 ;  /* 0x000000192f157220 */ /* 0x040fe20000400000 */
[----:B------:R-:W-:Y:S02]  /*6d60*/  HADD2.F32 R0, -RZ, R70.H1_H1 ;  /* 0x30000046ff007230 */ /* 0x000fe40000004100 */
[----:B------:R-:W-:Y:S01]  /*6d70*/  FMUL R22, R47, R26 ;  /* 0x0000001a2f167220 */ /* 0x000fe20000400000 */
[--C-:B------:R-:W-:Y:S02]  /*6d80*/  HADD2.F32 R3, -RZ, R71.reuse.H0_H0 ;  /* 0x20000047ff037230 */ /* 0x100fe40000004100 */
[----:B------:R-:W-:Y:S01]  /*6d90*/  FFMA R20, R49, R2, R20 ;  /* 0x0000000231147223 */ /* 0x000fe20000000014 */
[----:B------:R-:W-:Y:S01]  /*6da0*/  FMUL R27, R47, R27 ;  /* 0x0000001b2f1b7220 */ /* 0x000fe20000400000 */
[C---:B------:R-:W-:Y:S01]  /*6db0*/  FFMA R21, R49.reuse, R0, R21 ;  /* 0x0000000031157223 */ /* 0x040fe20000000015 */
[----:B------:R-:W-:Y:S02]  /*6dc0*/  HADD2.F32 R0, -RZ, R71.H1_H1 ;  /* 0x30000047ff007230 */ /* 0x000fe40000004100 */
[----:B------:R-:W-:Y:S01]  /*6dd0*/  FFMA R22, R49, R3, R22 ;  /* 0x0000000331167223 */ /* 0x000fe20000000016 */
[--C-:B------:R-:W-:Y:S02]  /*6de0*/  HADD2.F32 R2, -RZ, R76.reuse.H0_H0 ;  /* 0x2000004cff027230 */ /* 0x100fe40000004100 */
[C---:B------:R-:W-:Y:S01]  /*6df0*/  FMUL R25, R47.reuse, R29 ;  /* 0x0000001d2f197220 */ /* 0x040fe20000400000 */
[----:B------:R-:W-:Y:S02]  /*6e00*/  HADD2.F32 R3, -RZ, R76.H1_H1 ;  /* 0x3000004cff037230 */ /* 0x000fe40000004100 */
[----:B------:R-:W-:Y:S01]  /*6e10*/  FMUL R26, R47, R30 ;  /* 0x0000001e2f1a7220 */ /* 0x000fe20000400000 */
[C---:B------:R-:W-:Y:S01]  /*6e20*/  FFMA R27, R49.reuse, R0, R27 ;  /* 0x00000000311b7223 */ /* 0x040fe2000000001b */
[C---:B------:R-:W-:Y:S01]  /*6e30*/  FFMA R24, R49.reuse, R2, R24 ;  /* 0x0000000231187223 */ /* 0x040fe20000000018 */
[----:B------:R-:W-:Y:S02]  /*6e40*/  HADD2.F32 R0, -RZ, R77.H1_H1 ;  /* 0x3000004dff007230 */ /* 0x000fe40000004100 */
[----:B------:R-:W-:Y:S01]  /*6e50*/  FFMA R25, R49, R3, R25 ;  /* 0x0000000331197223 */ /* 0x000fe20000000019 */
[----:B------:R-:W-:Y:S01]  /*6e60*/  FMUL R31, R47, R31 ;  /* 0x0000001f2f1f7220 */ /* 0x000fe20000400000 */
[--C-:B------:R-:W-:Y:S02]  /*6e70*/  HADD2.F32 R2, -RZ, R78.reuse.H0_H0 ;  /* 0x2000004eff027230 */ /* 0x100fe40000004100 */
[----:B------:R-:W-:Y:S01]  /*6e80*/  FFMA R26, R49, R4, R26 ;  /* 0x00000004311a7223 */ /* 0x000fe2000000001a */
[----:B------:R-:W-:Y:S02]  /*6e90*/  HADD2.F32 R3, -RZ, R78.H1_H1 ;  /* 0x3000004eff037230 */ /* 0x000fe40000004100 */
[C---:B------:R-:W-:Y:S01]  /*6ea0*/  FMUL R29, R47.reuse, R33 ;  /* 0x000000212f1d7220 */ /* 0x040fe20000400000 */
[--C-:B------:R-:W-:Y:S02]  /*6eb0*/  HADD2.F32 R4, -RZ, R79.reuse.H0_H0 ;  /* 0x2000004fff047230 */ /* 0x100fe40000004100 */
[----:B------:R-:W-:Y:S01]  /*6ec0*/  FMUL R30, R47, R34 ;  /* 0x000000222f1e7220 */ /* 0x000fe20000400000 */
[----:B------:R-:W-:Y:S02]  /*6ed0*/  HADD2.F32 R5, -RZ, R79.H1_H1 ;  /* 0x3000004fff057230 */ /* 0x000fe40000004100 */
[----:B------:R-:W-:Y:S01]  /*6ee0*/  FFMA R31, R49, R0, R31 ;  /* 0x00000000311f7223 */ /* 0x000fe2000000001f */
[----:B------:R-:W-:Y:S01]  /*6ef0*/  FMUL R35, R47, R35 ;  /* 0x000000232f237220 */ /* 0x000fe20000400000 */
[C---:B------:R-:W-:Y:S01]  /*6f00*/  FFMA R28, R49.reuse, R2, R28 ;  /* 0x00000002311c7223 */ /* 0x040fe2000000001c */
[C---:B------:R-:W-:Y:S01]  /*6f10*/  FFMA R29, R49.reuse, R3, R29 ;  /* 0x00000003311d7223 */ /* 0x040fe2000000001d */
[----:B------:R-:W-:Y:S01]  /*6f20*/  FFMA R30, R49, R4, R30 ;  /* 0x00000004311e7223 */ /* 0x000fe2000000001e */
[----:B------:R-:W-:Y:S01]  /*6f30*/  F2FP.F16.F32.PACK_AB R17, R23, R18 ;  /* 0x000000121711723e */ /* 0x000fe200000000ff */
[----:B------:R-:W-:Y:S01]  /*6f40*/  FFMA R35, R49, R5, R35 ;  /* 0x0000000531237223 */ /* 0x000fe20000000023 */
[----:B------:R-:W-:Y:S02]  /*6f50*/  F2FP.F16.F32.PACK_AB R18, R21, R20 ;  /* 0x000000141512723e */ /* 0x000fe400000000ff */
[----:B------:R-:W-:Y:S02]  /*6f60*/  F2FP.F16.F32.PACK_AB R19, R27, R22 ;  /* 0x000000161b13723e */ /* 0x000fe400000000ff */
[----:B------:R-:W-:Y:S02]  /*6f70*/  F2FP.F16.F32.PACK_AB R24, R25, R24 ;  /* 0x000000181918723e */ /* 0x000fe400000000ff */
[----:B------:R-:W-:Y:S01]  /*6f80*/  F2FP.F16.F32.PACK_AB R25, R31, R26 ;  /* 0x0000001a1f19723e */ /* 0x000fe200000000ff */
[----:B------:R1:W-:Y:S01]  /*6f90*/  STSM.16.M88.4 [R108+0x2000], R16 ;  /* 0x002000106c007844 */ /* 0x0003e20000000200 */
[----:B------:R-:W-:Y:S02]  /*6fa0*/  F2FP.F16.F32.PACK_AB R26, R29, R28 ;  /* 0x0000001c1d1a723e */ /* 0x000fe400000000ff */
[----:B------:R-:W-:Y:S02]  /*6fb0*/  F2FP.F16.F32.PACK_AB R27, R35, R30 ;  /* 0x0000001e231b723e */ /* 0x000fe400000000ff */
[----:B------:R-:W-:Y:S02]  /*6fc0*/  LEA R0, R65, UR48, 0x3 ;  /* 0x0000003041007c11 */ /* 0x000fe4000f8e18ff */
[----:B------:R-:W-:Y:S01]  /*6fd0*/  @P6 SHF.L.U32 R2, R98, 0x1f, RZ ;  /* 0x0000001f62026819 */ /* 0x000fe200000006ff */
[----:B------:R1:W-:Y:S01]  /*6fe0*/  STSM.16.M88.4 [R109+0x2000], R24 ;  /* 0x002000186d007844 */ /* 0x0003e20000000200 */
        /* <DEDUP_REMOVED lines=8> */
[----:B------:R-:W-:Y:S02]  /*7070*/  UIADD3 UR8, UP0, UPT, UR52, 0x680, URZ ;  /* 0x0000068034087890 */ /* 0x000fe4000ff1e0ff */
[----:B------:R-:W-:Y:S02]  /*7080*/  UIADD3 UR5, UPT, UPT, UR41, 0x40, URZ ;  /* 0x0000004029057890 */ /* 0x000fe4000fffe0ff */
[----:B------:R-:W-:Y:S02]  /*7090*/  UIADD3 UR4, UPT, UPT, UR48, 0x2400, URZ ;  /* 0x0000240030047890 */ /* 0x000fe4000fffe0ff */
[----:B------:R-:W-:Y:S01]  /*70a0*/  UIADD3.X UR9, UPT, UPT, URZ, UR53, URZ, UP0, !UPT ;  /* 0x00000035ff097290 */ /* 0x000fe200087fe4ff */
[----:B------:R-:W-:Y:S01]  /*70b0*/  UMOV UR6, UR42 ;  /* 0x0000002a00067c82 */ /* 0x000fe20008000000 */
[----:B------:R-:W-:Y:S07]  /*70c0*/  UMOV UR7, UR36 ;  /* 0x0000002400077c82 */ /* 0x000fee0008000000 */
[----:B------:R2:W-:Y:S01]  /*70d0*/  UTMASTG.3D [UR4], [UR8] ;  /* 0x00000004080073b5 */ /* 0x0005e20008010000 */
[----:B------:R0:W-:Y:S01]  /*70e0*/  UTMACMDFLUSH ;  /* 0x00000000000079b7 */ /* 0x0001e20000000000 */
[----:B--2---:R-:W-:Y:S04]  /*70f0*/  DEPBAR.LE SB0, 0x1 ;  /* 0x000080400000791a */ /* 0x004fe80000000000 */
.L_x_106:
[----:B------:R-:W-:Y:S05]  /*7100*/  BSYNC.RECONVERGENT B0 ;  /* 0x0000000000007941 */ /* 0x000fea0003800200 */
.L_x_105:
[----:B------:R-:W-:Y:S01]  /*7110*/  BAR.SYNC.DEFER_BLOCKING 0x1, 0x80 ;  /* 0x0042000000007b1d */ /* 0x000fe20000010000 */
[----:B------:R-:W-:Y:S04]  /*7120*/  UIADD3 UR40, UPT, UPT, UR51, 0x1, URZ ;  /* 0x0000000133287890 */ /* 0x000fe8000fffe0ff */
[----:B------:R-:W-:Y:S04]  /*7130*/  UISETP.NE.AND UP0, UPT, UR40, 0x4, UPT ;  /* 0x000000042800788c */ /* 0x000fe8000bf05270 */
[----:B------:R-:W-:Y:S01]  /*7140*/  USEL UR40, UR40, URZ, UP0 ;  /* 0x000000ff28287287 */ /* 0x000fe20008000000 */
[----:B------:R2:W-:Y:S01]  /*7150*/  @P6 SYNCS.ARRIVE.TRANS64.RED.A1T0 RZ, [R74+URZ], RZ ;  /* 0x000000ff4aff69a7 */ /* 0x0005e200081004ff */
[----:B------:R-:W-:Y:S01]  /*7160*/  BSSY B1, `(.L_x_107) ;  /* 0x0000018000017945 */ /* 0x000fe20003800000 */
[----:B------:R-:W3:Y:S02]  /*7170*/  @P6 SYNCS.PHASECHK.TRANS64.TRYWAIT P0, [R0+URZ+0x20], R2 ;  /* 0x00002002000065a7 */ /* 0x000ee400080011ff */
[----:B---3--:R-:W-:Y:S01]  /*7180*/  @P6 SEL R67, RZ, 0x1, !P0 ;  /* 0x00000001ff436807 */ /* 0x008fe20004000000 */
[----:B--2---:R-:W-:Y:S06]  /*7190*/  @!P6 BRA `(.L_x_108) ;  /* 0x000000000050e947 */ /* 0x004fec0003800000 */
        /* <DEDUP_REMOVED lines=8> */
[----:B------:R-:W-:Y:S04]  /*7220*/  SHF.L.U32 R5, R98, 0x1f, RZ ;  /* 0x0000001f62057819 */ /* 0x000fe800000006ff */
[----:B------:R-:W2:Y:S02]  /*7230*/  SYNCS.PHASECHK.TRANS64.TRYWAIT P0, [R0+URZ+0x20], R5 ;  /* 0x00002005000075a7 */ /* 0x000ea400080011ff */
[----:B--2---:R-:W-:Y:S05]  /*7240*/  @!P0 BRA `(.L_x_111) ;  /* 0x0000002400408947 */ /* 0x004fea0003800000 */
.L_x_110:
[----:B------:R-:W-:Y:S05]  /*7250*/  BSYNC B0 ;  /* 0x0000000000007941 */ /* 0x000fea0003800000 */
.L_x_109:
[----:B------:R-:W-:Y:S02]  /*7260*/  ISETP.NE.AND P0, PT, R72, RZ, PT ;  /* 0x000000ff4800720c */ /* 0x000fe40003f05270 */
[----:B------:R-:W-:Y:S11]  /*7270*/  IADD3 R65, PT, PT, R65, 0x1, RZ ;  /* 0x0000000141417810 */ /* 0x000ff60007ffe0ff */
[----:B--2---:R-:W-:Y:S01]  /*7280*/  @P0 IMAD.IADD R0, R99, 0x1, R2 ;  /* 0x0000000163000824 */ /* 0x004fe200078e0202 */
[----:B------:R-:W-:Y:S05]  /*7290*/  @P0 WARPSYNC.ALL ;  /* 0x0000000000000948 */ /* 0x000fea0003800000 */
[----:B------:R2:W3:Y:S04]  /*72a0*/  @P0 LDSM.16.M88.4 R56, [R4+UR48+0x400] ;  /* 0x000400300438083b */ /* 0x0004e80008000200 */
[----:B------:R2:W4:Y:S04]  /*72b0*/  @P0 LDSM.16.M88.4 R60, [R3+0x400] ;  /* 0x00040000033c083b */ /* 0x0005280000000200 */
[----:B------:R2:W1:Y:S04]  /*72c0*/  @P0 LDSM.16.M88.4 R68, [R2+0x400] ;  /* 0x000400000244083b */ /* 0x0004680000000200 */
[----:B------:R2:W1:Y:S02]  /*72d0*/  @P0 LDSM.16.M88.4 R76, [R0+0x400] ;  /* 0x00040000004c083b */ /* 0x0004640000000200 */
.L_x_108:
[----:B------:R-:W-:Y:S05]  /*72e0*/  BSYNC B1 ;  /* 0x0000000000017941 */ /* 0x000fea0003800000 */
.L_x_107:
[----:B--2---:R-:W-:Y:S05]  /*72f0*/  VIADD R0, R48, 0x80 ;  /* 0x0000008030007836 */ /* 0x004fea0000000000 */
        /* <DEDUP_REMOVED lines=20> */
.L_x_112:
[----:B------:R-:W-:Y:S05]  /*7440*/  WARPSYNC.ALL ;  /* 0x0000000000007948 */ /* 0x000fea0003800000 */
[----:B------:R-:W-:Y:S01]  /*7450*/  R2UR UR4, R48 ;  /* 0x00000000300472ca */ /* 0x000fe200000e0000 */
[--C-:B---3--:R-:W-:Y:S01]  /*7460*/  HADD2.F32 R3, -RZ, R56.reuse.H0_H0 ;  /* 0x20000038ff037230 */ /* 0x108fe20000004100 */
        /* <DEDUP_REMOVED lines=35> */
[--C-:B----4-:R-:W-:Y:S01]  /*76a0*/  HADD2.F32 R0, -RZ, R60.reuse.H0_H0 ;  /* 0x2000003cff007230 */ /* 0x110fe20000004100 */
        /* <DEDUP_REMOVED lines=107> */
.L_x_114:
[----:B------:R-:W-:Y:S05]  /*7d60*/  BSYNC.RECONVERGENT B0 ;  /* 0x0000000000007941 */ /* 0x000fea0003800200 */
.L_x_113:
        /* <DEDUP_REMOVED lines=20> */
.L_x_118:
[----:B------:R-:W-:Y:S05]  /*7eb0*/  BSYNC B0 ;  /* 0x0000000000007941 */ /* 0x000fea0003800000 */
.L_x_117:
[----:B------:R-:W-:Y:S11]  /*7ec0*/  ISETP.NE.AND P0, PT, R72, RZ, PT ;  /* 0x000000ff4800720c */ /* 0x000ff60003f05270 */
[----:B------:R-:W-:Y:S02]  /*7ed0*/  @!UPT UIADD3 URZ, UPT, UPT, URZ, URZ, URZ ;  /* 0x000000fffffff290 */ /* 0x000fe4000fffe0ff */
[----:B--2---:R-:W-:Y:S01]  /*7ee0*/  @P0 IADD3 R0, PT, PT, R99, R73, RZ ;  /* 0x0000004963000210 */ /* 0x004fe20007ffe0ff */
[----:B------:R-:W-:Y:S05]  /*7ef0*/  @P0 WARPSYNC.ALL ;  /* 0x0000000000000948 */ /* 0x000fea0003800000 */
[----:B------:R2:W3:Y:S04]  /*7f00*/  @P0 LDSM.16.M88.4 R56, [R65+UR48+0x400] ;  /* 0x000400304138083b */ /* 0x0004e80008000200 */
[----:B------:R2:W4:Y:S04]  /*7f10*/  @P0 LDSM.16.M88.4 R60, [R3+0x400] ;  /* 0x00040000033c083b */ /* 0x0005280000000200 */
[----:B------:R2:W1:Y:S04]  /*7f20*/  @P0 LDSM.16.M88.4 R68, [R73+0x400] ;  /* 0x000400004944083b */ /* 0x0004680000000200 */
[----:B------:R2:W1:Y:S02]  /*7f30*/  @P0 LDSM.16.M88.4 R76, [R0+0x400] ;  /* 0x00040000004c083b */ /* 0x0004640000000200 */
.L_x_116:
[----:B------:R-:W-:Y:S05]  /*7f40*/  BSYNC B1 ;  /* 0x0000000000017941 */ /* 0x000fea0003800000 */
.L_x_115:
        /* <DEDUP_REMOVED lines=21> */
.L_x_120:
[----:B------:R-:W-:Y:S01]  /*80a0*/  ISETP.NE.AND P0, PT, R101, RZ, PT ;  /* 0x000000ff6500720c */ /* 0x000fe20003f05270 */
[----:B------:R-:W-:Y:S05]  /*80b0*/  WARPSYNC.ALL ;  /* 0x0000000000007948 */ /* 0x000fea0003800000 */
[----:B------:R-:W-:Y:S01]  /*80c0*/  R2UR UR4, R48 ;  /* 0x00000000300472ca */ /* 0x000fe200000e0000 */
[--C-:B---3--:R-:W-:Y:S01]  /*80d0*/  HADD2.F32 R0, -RZ, R56.reuse.H0_H0 ;  /* 0x20000038ff007230 */ /* 0x108fe20000004100 */
[----:B------:R-:W-:Y:S01]  /*80e0*/  R2UR UR5, R64 ;  /* 0x00000000400572ca */ /* 0x000fe200000e0000 */
[----:B------:R-:W-:Y:S01]  /*80f0*/  HADD2.F32 R2, -RZ, R56.H1_H1 ;  /* 0x30000038ff027230 */ /* 0x000fe20000004100 */
[----:B------:R-:W-:Y:S01]  /*8100*/  BSSY.RECONVERGENT B0, `(.L_x_121) ;  /* 0x0000089000007945 */ /* 0x000fe20003800200 */
[--C-:B------:R-:W-:Y:S02]  /*8110*/  HADD2.F32 R3, -RZ, R57.reuse.H0_H0 ;  /* 0x20000039ff037230 */ /* 0x100fe40000004100 */
[----:B------:R-:W-:Y:S02]  /*8120*/  HADD2.F32 R48, -RZ, R57.H1_H1 ;  /* 0x30000039ff307230 */ /* 0x000fe40000004100 */
[--C-:B------:R-:W-:Y:S02]  /*8130*/  HADD2.F32 R50, -RZ, R58.reuse.H0_H0 ;  /* 0x2000003aff327230 */ /* 0x100fe40000004100 */
[----:B------:R-:W-:Y:S02]  /*8140*/  HADD2.F32 R51, -RZ, R58.H1_H1 ;  /* 0x3000003aff337230 */ /* 0x000fe40000004100 */
[----:B-1----:R-:W1:Y:S01]  /*8150*/  LDTM.16dp256bit.x8 R4, tmem[UR4+0xc0] ;  /* 0x0000c004000479ee */ /* 0x002e6200081a0000 */
[----:B------:R-:W-:Y:S01]  /*8160*/  NOP ;  /* 0x0000000000007918 */ /* 0x000fe20000000000 */
[----:B------:R-:W-:Y:S01]  /*8170*/  UIADD3 UR5, UPT, UPT, UR5, 0xb0, URZ ;  /* 0x000000b005057890 */ /* 0x000fe2000fffe0ff */
[--C-:B------:R-:W-:Y:S02]  /*8180*/  HADD2.F32 R52, -RZ, R59.reuse.H0_H0 ;  /* 0x2000003bff347230 */ /* 0x100fe40000004100 */
[----:B------:R-:W-:Y:S01]  /*8190*/  HADD2.F32 R53, -RZ, R59.H1_H1 ;  /* 0x3000003bff357230 */ /* 0x000fe20000004100 */
[----:B------:R-:W-:Y:S01]  /*81a0*/  UPRMT UR5, UR37, 0x654, UR5 ;  /* 0x0000065425057896 */ /* 0x000fe20008000005 */
[--C-:B----4-:R-:W-:Y:S02]  /*81b0*/  HADD2.F32 R54, -RZ, R60.reuse.H0_H0 ;  /* 0x2000003cff367230 */ /* 0x110fe40000004100 */
[----:B------:R-:W-:Y:S02]  /*81c0*/  HADD2.F32 R55, -RZ, R60.H1_H1 ;  /* 0x3000003cff377230 */ /* 0x000fe40000004100 */
[--C-:B------:R-:W-:Y:S02]  /*81d0*/  HADD2.F32 R56, -RZ, R61.reuse.H0_H0 ;  /* 0x2000003dff387230 */ /* 0x100fe40000004100 */
[----:B------:R-:W-:Y:S02]  /*81e0*/  HADD2.F32 R57, -RZ, R61.H1_H1 ;  /* 0x3000003dff397230 */ /* 0x000fe40000004100 */
[----:B-1----:R-:W-:Y:S01]  /*81f0*/  SYNCS.ARRIVE.TRANS64.RED.A1T0 RZ, [UR5], RZ ;  /* 0x000000ffffff79a7 */ /* 0x002fe20008100405 */
[--C-:B------:R-:W-:Y:S02]  /*8200*/  HADD2.F32 R58, -RZ, R62.reuse.H0_H0 ;  /* 0x2000003eff3a7230 */ /* 0x100fe40000004100 */
[----:B------:R-:W-:Y:S02]  /*8210*/  HADD2.F32 R59, -RZ, R62.H1_H1 ;  /* 0x3000003eff3b7230 */ /* 0x000fe40000004100 */
[--C-:B------:R-:W-:Y:S02]  /*8220*/  HADD2.F32 R60, -RZ, R63.reuse.H0_H0 ;  /* 0x2000003fff3c7230 */ /* 0x100fe40000004100 */
[----:B------:R-:W-:Y:S02]  /*8230*/  HADD2.F32 R61, -RZ, R63.H1_H1 ;  /* 0x3000003fff3d7230 */ /* 0x000fe40000004100 */
[C---:B------:R-:W-:Y:S01]  /*8240*/  FMUL R4, R47.reuse, R4 ;  /* 0x000000042f047220 */ /* 0x040fe20000400000 */
[C---:B------:R-:W-:Y:S01]  /*8250*/  FMUL R5, R47.reuse, R5 ;  /* 0x000000052f057220 */ /* 0x040fe20000400000 */
[C---:B------:R-:W-:Y:S01]  /*8260*/  FMUL R6, R47.reuse, R6 ;  /* 0x000000062f067220 */ /* 0x040fe20000400000 */
[----:B------:R-:W-:Y:S01]  /*8270*/  FMUL R7, R47, R7 ;  /* 0x000000072f077220 */ /* 0x000fe20000400000 */
[C---:B------:R-:W-:Y:S01]  /*8280*/  FFMA R4, R49.reuse, R0, R4 ;  /* 0x0000000031047223 */ /* 0x040fe20000000004 */
[C---:B------:R-:W-:Y:S01]  /*8290*/  FFMA R5, R49.reuse, R2, R5 ;  /* 0x0000000231057223 */ /* 0x040fe20000000005 */
[C---:B------:R-:W-:Y:S01]  /*82a0*/  FFMA R6, R49.reuse, R3, R6 ;  /* 0x0000000331067223 */ /* 0x040fe20000000006 */
[----:B------:R-:W-:Y:S01]  /*82b0*/  FFMA R7, R49, R48, R7 ;  /* 0x0000003031077223 */ /* 0x000fe20000000007 */
[C---:B------:R-:W-:Y:S01]  /*82c0*/  FMUL R8, R47.reuse, R8 ;  /* 0x000000082f087220 */ /* 0x040fe20000400000 */
[----:B------:R-:W-:Y:S01]  /*82d0*/  FMUL R9, R47, R9 ;  /* 0x000000092f097220 */ /* 0x000fe20000400000 */
[----:B------:R-:W-:Y:S01]  /*82e0*/  F2FP.F16.F32.PACK_AB R4, R5, R4 ;  /* 0x000000040504723e */ /* 0x000fe200000000ff */
[----:B------:R-:W-:Y:S01]  /*82f0*/  FMUL R0, R47, R10 ;  /* 0x0000000a2f007220 */ /* 0x000fe20000400000 */
[----:B------:R-:W-:Y:S01]  /*8300*/  F2FP.F16.F32.PACK_AB R5, R7, R6 ;  /* 0x000000060705723e */ /* 0x000fe200000000ff */
[C---:B------:R-:W-:Y:S01]  /*8310*/  FFMA R8, R49.reuse, R50, R8 ;  /* 0x0000003231087223 */ /* 0x040fe20000000008 */
[C---:B------:R-:W-:Y:S01]  /*8320*/  FFMA R9, R49.reuse, R51, R9 ;  /* 0x0000003331097223 */ /* 0x040fe20000000009 */
[----:B------:R-:W-:Y:S01]  /*8330*/  FFMA R0, R49, R52, R0 ;  /* 0x0000003431007223 */ /* 0x000fe20000000000 */
[C---:B------:R-:W-:Y:S01]  /*8340*/  FMUL R2, R47.reuse, R11 ;  /* 0x0000000b2f027220 */ /* 0x040fe20000400000 */
[C---:B------:R-:W-:Y:S01]  /*8350*/  FMUL R3, R47.reuse, R12 ;  /* 0x0000000c2f037220 */ /* 0x040fe20000400000 */
[----:B------:R-:W-:Y:S01]  /*8360*/  FMUL R10, R47, R13 ;  /* 0x0000000d2f0a7220 */ /* 0x000fe20000400000 */
[----:B------:R-:W-:Y:S01]  /*8370*/  F2FP.F16.F32.PACK_AB R6, R9, R8 ;  /* 0x000000080906723e */ /* 0x000fe200000000ff */
[C---:B------:R-:W-:Y:S01]  /*8380*/  FFMA R2, R49.reuse, R53, R2 ;  /* 0x0000003531027223 */ /* 0x040fe20000000002 */
[C---:B------:R-:W-:Y:S01]  /*8390*/  FFMA R3, R49.reuse, R54, R3 ;  /* 0x0000003631037223 */ /* 0x040fe20000000003 */
[----:B------:R-:W-:Y:S01]  /*83a0*/  FFMA R10, R49, R55, R10 ;  /* 0x00000037310a7223 */ /* 0x000fe2000000000a */
[C---:B------:R-:W-:Y:S01]  /*83b0*/  FMUL R11, R47.reuse, R14 ;  /* 0x0000000e2f0b7220 */ /* 0x040fe20000400000 */
[C---:B------:R-:W-:Y:S01]  /*83c0*/  FMUL R15, R47.reuse, R15 ;  /* 0x0000000f2f0f7220 */ /* 0x040fe20000400000 */
[----:B------:R-:W-:Y:S01]  /*83d0*/  F2FP.F16.F32.PACK_AB R7, R2, R0 ;  /* 0x000000000207723e */ /* 0x000fe200000000ff */
[----:B------:R-:W-:Y:S01]  /*83e0*/  FMUL R12, R47, R16 ;  /* 0x000000102f0c7220 */ /* 0x000fe20000400000 */
[----:B------:R-:W-:Y:S01]  /*83f0*/  F2FP.F16.F32.PACK_AB R8, R10, R3 ;  /* 0x000000030a08723e */ /* 0x000fe200000000ff */
[C---:B------:R-:W-:Y:S01]  /*8400*/  FFMA R11, R49.reuse, R56, R11 ;  /* 0x00000038310b7223 */ /* 0x040fe2000000000b */
[C---:B------:R-:W-:Y:S01]  /*8410*/  FFMA R15, R49.reuse, R57, R15 ;  /* 0x00000039310f7223 */ /* 0x040fe2000000000f */
[----:B------:R1:W-:Y:S01]  /*8420*/  STSM.16.M88.4 [R107+0x6400], R4 ;  /* 0x006400046b007844 */ /* 0x0003e20000000200 */
[----:B------:R-:W-:Y:S01]  /*8430*/  FFMA R12, R49, R58, R12 ;  /* 0x0000003a310c7223 */ /* 0x000fe2000000000c */
[C---:B------:R-:W-:Y:S01]  /*8440*/  FMUL R13, R47.reuse, R17 ;  /* 0x000000112f0d7220 */ /* 0x040fe20000400000 */
[----:B------:R-:W-:Y:S01]  /*8450*/  FMUL R14, R47, R18 ;  /* 0x000000122f0e7220 */ /* 0x000fe20000400000 */
[----:B------:R-:W-:Y:S01]  /*8460*/  F2FP.F16.F32.PACK_AB R9, R15, R11 ;  /* 0x0000000b0f09723e */ /* 0x000fe200000000ff */
[--C-:B------:R-:W-:Y:S02]  /*8470*/  HADD2.F32 R62, -RZ, R68.reuse.H0_H0 ;  /* 0x20000044ff3e7230 */ /* 0x100fe40000004100 */
[C---:B------:R-:W-:Y:S01]  /*8480*/  FFMA R13, R49.reuse, R59, R13 ;  /* 0x0000003b310d7223 */ /* 0x040fe2000000000d */
[----:B------:R-:W-:Y:S01]  /*8490*/  FFMA R14, R49, R60, R14 ;  /* 0x0000003c310e7223 */ /* 0x000fe2000000000e */
[C---:B------:R-:W-:Y:S01]  /*84a0*/  FMUL R19, R47.reuse, R19 ;  /* 0x000000132f137220 */ /* 0x040fe20000400000 */
[----:B------:R-:W-:Y:S02]  /*84b0*/  HADD2.F32 R63, -RZ, R68.H1_H1 ;  /* 0x30000044ff3f7230 */ /* 0x000fe40000004100 */
[----:B------:R-:W-:Y:S01]  /*84c0*/  FMUL R16, R47, R20 ;  /* 0x000000142f107220 */ /* 0x000fe20000400000 */
[----:B------:R-:W-:Y:S01]  /*84d0*/  F2FP.F16.F32.PACK_AB R10, R13, R12 ;  /* 0x0000000c0d0a723e */ /* 0x000fe200000000ff */
[C---:B------:R-:W-:Y:S01]  /*84e0*/  FFMA R19, R49.reuse, R61, R19 ;  /* 0x0000003d31137223 */ /* 0x040fe20000000013 */
[--C-:B------:R-:W-:Y:S02]  /*84f0*/  HADD2.F32 R64, -RZ, R69.reuse.H0_H0 ;  /* 0x20000045ff407230 */ /* 0x100fe40000004100 */
[----:B------:R-:W-:Y:S01]  /*8500*/  FFMA R16, R49, R62, R16 ;  /* 0x0000003e31107223 */ /* 0x000fe20000000010 */
[----:B------:R-:W-:Y:S01]  /*8510*/  FMUL R17, R47, R21 ;  /* 0x000000152f117220 */ /* 0x000fe20000400000 */
[----:B------:R-:W-:Y:S01]  /*8520*/  HADD2.F32 R65, -RZ, R69.H1_H1 ;  /* 0x30000045ff417230 */ /* 0x000fe20000004100 */
[----:B------:R-:W-:Y:S01]  /*8530*/  F2FP.F16.F32.PACK_AB R11, R19, R14 ;  /* 0x0000000e130b723e */ /* 0x000fe200000000ff */
[----:B------:R-:W-:Y:S01]  /*8540*/  FMUL R18, R47, R22 ;  /* 0x000000162f127220 */ /* 0x000fe20000400000 */
[----:B------:R-:W-:Y:S01]  /*8550*/  FFMA R17, R49, R63, R17 ;  /* 0x0000003f31117223 */ /* 0x000fe20000000011 */
[--C-:B------:R-:W-:Y:S02]  /*8560*/  HADD2.F32 R66, -RZ, R70.reuse.H0_H0 ;  /* 0x20000046ff427230 */ /* 0x100fe40000004100 */
[----:B------:R-:W-:Y:S01]  /*8570*/  FMUL R23, R47, R23 ;  /* 0x000000172f177220 */ /* 0x000fe20000400000 */
[----:B------:R1:W-:Y:S01]  /*8580*/  STSM.16.M88.4 [R106+0x6400], R8 ;  /* 0x006400086a007844 */ /* 0x0003e20000000200 */
[----:B------:R-:W-:Y:S01]  /*8590*/  FFMA R18, R49, R64, R18 ;  /* 0x0000004031127223 */ /* 0x000fe20000000012 */
[----:B------:R-:W-:Y:S01]  /*85a0*/  F2FP.F16.F32.PACK_AB R16, R17, R16 ;  /* 0x000000101110723e */ /* 0x000fe200000000ff */
[----:B------:R-:W-:Y:S01]  /*85b0*/  FFMA R23, R49, R65, R23 ;  /* 0x0000004131177223 */ /* 0x000fe20000000017 */
[----:B------:R-:W-:Y:S02]  /*85c0*/  HADD2.F32 R67, -RZ, R70.H1_H1 ;  /* 0x30000046ff437230 */ /* 0x000fe40000004100 */
[C---:B------:R-:W-:Y:S01]  /*85d0*/  FMUL R20, R47.reuse, R24 ;  /* 0x000000182f147220 */ /* 0x040fe20000400000 */
[--C-:B------:R-:W-:Y:S02]  /*85e0*/  HADD2.F32 R68, -RZ, R71.reuse.H0_H0 ;  /* 0x20000047ff447230 */ /* 0x100fe40000004100 */
[----:B------:R-:W-:Y:S01]  /*85f0*/  FMUL R21, R47, R25 ;  /* 0x000000192f157220 */ /* 0x000fe20000400000 */
[----:B------:R-:W-:Y:S01]  /*8600*/  F2FP.F16.F32.PACK_AB R17, R23, R18 ;  /* 0x000000121711723e */ /* 0x000fe200000000ff */
[C---:B------:R-:W-:Y:S01]  /*8610*/  FFMA R20, R49.reuse, R66, R20 ;  /* 0x0000004231147223 */ /* 0x040fe20000000014 */
[----:B------:R-:W-:Y:S02]  /*8620*/  HADD2.F32 R69, -RZ, R71.H1_H1 ;  /* 0x30000047ff457230 */ /* 0x000fe40000004100 */
[----:B------:R-:W-:Y:S01]  /*8630*/  FFMA R21, R49, R67, R21 ;  /* 0x0000004331157223 */ /* 0x000fe20000000015 */
[C---:B------:R-:W-:Y:S01]  /*8640*/  FMUL R22, R47.reuse, R26 ;  /* 0x0000001a2f167220 */ /* 0x040fe20000400000 */
[--C-:B------:R-:W-:Y:S02]  /*8650*/  HADD2.F32 R70, -RZ, R76.reuse.H0_H0 ;  /* 0x2000004cff467230 */ /* 0x100fe40000004100 */
[C---:B------:R-:W-:Y:S01]  /*8660*/  FMUL R27, R47.reuse, R27 ;  /* 0x0000001b2f1b7220 */ /* 0x040fe20000400000 */
[----:B------:R-:W-:Y:S02]  /*8670*/  HADD2.F32 R71, -RZ, R76.H1_H1 ;  /* 0x3000004cff477230 */ /* 0x000fe40000004100 */
[C---:B------:R-:W-:Y:S01]  /*8680*/  FMUL R24, R47.reuse, R28 ;  /* 0x0000001c2f187220 */ /* 0x040fe20000400000 */
[--C-:B------:R-:W-:Y:S02]  /*8690*/  HADD2.F32 R72, -RZ, R77.reuse.H0_H0 ;  /* 0x2000004dff487230 */ /* 0x100fe40000004100 */
[----:B------:R-:W-:Y:S01]  /*86a0*/  FMUL R25, R47, R29 ;  /* 0x0000001d2f197220 */ /* 0x000fe20000400000 */
[----:B------:R-:W-:Y:S01]  /*86b0*/  FFMA R22, R49, R68, R22 ;  /* 0x0000004431167223 */ /* 0x000fe20000000016 */
[----:B------:R-:W-:Y:S02]  /*86c0*/  HADD2.F32 R73, -RZ, R77.H1_H1 ;  /* 0x3000004dff497230 */ /* 0x000fe40000004100 */
[----:B------:R-:W-:Y:S01]  /*86d0*/  FMUL R26, R47, R30 ;  /* 0x0000001e2f1a7220 */ /* 0x000fe20000400000 */
[----:B------:R-:W-:Y:S01]  /*86e0*/  FFMA R27, R49, R69, R27 ;  /* 0x00000045311b7223 */ /* 0x000fe2000000001b */
        /* <DEDUP_REMOVED lines=12> */
[----:B------:R-:W-:Y:S01]  /*87b0*/  FMUL R35, R47, R35 ;  /* 0x000000232f237220 */ /* 0x000fe20000400000 */
[C---:B------:R-:W-:Y:S01]  /*87c0*/  FFMA R28, R49.reuse, R74, R28 ;  /* 0x0000004a311c7223 */ /* 0x040fe2000000001c */
[C---:B------:R-:W-:Y:S01]  /*87d0*/  FFMA R29, R49.reuse, R75, R29 ;  /* 0x0000004b311d7223 */ /* 0x040fe2000000001d */
[C---:B------:R-:W-:Y:S01]  /*87e0*/  FFMA R30, R49.reuse, R76, R30 ;  /* 0x0000004c311e7223 */ /* 0x040fe2000000001e */
[----:B------:R-:W-:Y:S01]  /*87f0*/  FFMA R35, R49, R77, R35 ;  /* 0x0000004d31237223 */ /* 0x000fe20000000023 */
[----:B------:R-:W-:Y:S02]  /*8800*/  F2FP.F16.F32.PACK_AB R18, R21, R20 ;  /* 0x000000141512723e */ /* 0x000fe400000000ff */
[----:B------:R-:W-:Y:S02]  /*8810*/  F2FP.F16.F32.PACK_AB R19, R27, R22 ;  /* 0x000000161b13723e */ /* 0x000fe400000000ff */
[----:B------:R-:W-:Y:S02]  /*8820*/  F2FP.F16.F32.PACK_AB R24, R25, R24 ;  /* 0x000000181918723e */ /* 0x000fe400000000ff */
[----:B------:R-:W-:Y:S01]  /*8830*/  F2FP.F16.F32.PACK_AB R25, R31, R26 ;  /* 0x0000001a1f19723e */ /* 0x000fe200000000ff */
[----:B------:R1:W-:Y:S01]  /*8840*/  STSM.16.M88.4 [R108+0x6000], R16 ;  /* 0x006000106c007844 */ /* 0x0003e20000000200 */
[----:B------:R-:W-:Y:S02]  /*8850*/  F2FP.F16.F32.PACK_AB R26, R29, R28 ;  /* 0x0000001c1d1a723e */ /* 0x000fe400000000ff */
[----:B------:R-:W-:Y:S05]  /*8860*/  F2FP.F16.F32.PACK_AB R27, R35, R30 ;  /* 0x0000001e231b723e */ /* 0x000fea00000000ff */
        /* <DEDUP_REMOVED lines=18> */
.L_x_122:
[----:B------:R-:W-:Y:S05]  /*8990*/  BSYNC.RECONVERGENT B0 ;  /* 0x0000000000007941 */ /* 0x000fea0003800200 */
.L_x_121:
[----:B------:R-:W-:Y:S01]  /*89a0*/  BAR.SYNC.DEFER_BLOCKING 0x1, 0x80 ;  /* 0x0042000000007b1d */ /* 0x000fe20000010000 */
[----:B------:R-:W-:Y:S01]  /*89b0*/  UISETP.NE.AND UP0, UPT, UR49, -0x4, UPT ;  /* 0xfffffffc3100788c */ /* 0x000fe2000bf05270 */
[----:B------:R-:W-:Y:S08]  /*89c0*/  IADD3 R45, PT, PT, R45, 0x1, RZ ;  /* 0x000000012d2d7810 */ /* 0x000ff00007ffe0ff */
[----:B------:R-:W-:Y:S05]  /*89d0*/  BRA.U !UP0, `(.L_x_123) ;  /* 0x0000000108287547 */ /* 0x000fea000b800000 */
[----:B------:R-:W-:Y:S01]  /*89e0*/  ISETP.NE.AND P0, PT, R105, RZ, PT ;  /* 0x000000ff6900720c */ /* 0x000fe20003f05270 */
[----:B------:R-:W-:Y:S01]  /*89f0*/  IMAD.U32 R2, RZ, RZ, UR51 ;  /* 0x00000033ff027e24 */ /* 0x000fe2000f8e00ff */
[----:B------:R-:W-:Y:S01]  /*8a00*/  UIADD3 UR51, UPT, UPT, UR51, 0x1, URZ ;  /* 0x0000000133337890 */ /* 0x000fe2000fffe0ff */
[----:B------:R-:W-:Y:S03]  /*8a10*/  IMAD.U32 R0, RZ, RZ, UR37 ;  /* 0x00000025ff007e24 */ /* 0x000fe6000f8e00ff */
[----:B------:R-:W-:Y:S04]  /*8a20*/  UISETP.NE.AND UP0, UPT, UR51, 0x4, UPT ;  /* 0x000000043300788c */ /* 0x000fe8000bf05270 */
[----:B------:R-:W-:Y:S03]  /*8a30*/  USEL UR51, UR51, URZ, UP0 ;  /* 0x000000ff33337287 */ /* 0x000fe60008000000 */
[----:B------:R-:W-:Y:S05]  /*8a40*/  @P0 LEA R2, R2, UR48, 0x3 ;  /* 0x0000003002020c11 */ /* 0x000fea000f8e18ff */
[----:B------:R-:W-:Y:S05]  /*8a50*/  @P0 VIADD R2, R2, 0x40 ;  /* 0x0000004002020836 */ /* 0x000fea0000000000 */
[----:B------:R-:W-:Y:S04]  /*8a60*/  @P0 PRMT R0, R0, 0x654, R2 ;  /* 0x0000065400000816 */ /* 0x000fe80000000002 */
[----:B------:R2:W-:Y:S03]  /*8a70*/  @P0 SYNCS.ARRIVE.TRANS64.RED.A1T0 RZ, [R0+URZ], RZ ;  /* 0x000000ff00ff09a7 */ /* 0x0005e600081004ff */
.L_x_123:
[----:B------:R-:W-:Y:S01]  /*8a80*/  ISETP.NE.AND P2, PT, R102, RZ, PT ;  /* 0x000000ff6600720c */ /* 0x000fe20003f45270 */
[----:B------:R-:W-:Y:S01]  /*8a90*/  UIADD3 UR49, UPT, UPT, UR49, 0x4, URZ ;  /* 0x0000000431317890 */ /* 0x000fe2000fffe0ff */
[----:B------:R-:W-:Y:S01]  /*8aa0*/  ISETP.NE.AND P0, PT, R104, 0x2, PT ;  /* 0x000000026800780c */ /* 0x000fe20003f05270 */
[----:B------:R-:W-:Y:S01]  /*8ab0*/  IMAD.IADD R14, R43, 0x1, R86 ;  /* 0x000000012b0e7824 */ /* 0x000fe200078e0256 */
[----:B------:R-:W-:Y:S01]  /*8ac0*/  ISETP.NE.AND P1, PT, R45, 0x4, PT ;  /* 0x000000042d00780c */ /* 0x000fe20003f25270 */
[----:B------:R-:W-:Y:S01]  /*8ad0*/  IMAD.IADD R15, R44, 0x1, R87 ;  /* 0x000000012c0f7824 */ /* 0x000fe200078e0257 */
[----:B------:R-:W-:Y:S02]  /*8ae0*/  SEL R2, RZ, 0x1, P0 ;  /* 0x00000001ff027807 */ /* 0x000fe40000000000 */
[----:B--2---:R-:W-:Y:S02]  /*8af0*/  SEL R0, RZ, 0x1, P1 ;  /* 0x00000001ff007807 */ /* 0x004fe40000800000 */
[----:B------:R-:W-:Y:S02]  /*8b00*/  LOP3.LUT R96, R96, R2, RZ, 0x3c, !PT ;  /* 0x0000000260607212 */ /* 0x000fe400078e3cff */
[----:B------:R-:W-:Y:S02]  /*8b10*/  LOP3.LUT R97, R97, R0, RZ, 0x3c, !PT ;  /* 0x0000000061617212 */ /* 0x000fe400078e3cff */
[----:B------:R-:W-:Y:S02]  /*8b20*/  @P2 R2UR UR36, R95 ;  /* 0x000000005f2422ca */ /* 0x000fe400000e0000 */
[----:B------:R-:W-:Y:S02]  /*8b30*/  SEL R104, R104, RZ, P0 ;  /* 0x000000ff68687207 */ /* 0x000fe40000000000 */
[----:B------:R-:W-:Y:S01]  /*8b40*/  SEL R45, R45, RZ, P1 ;  /* 0x000000ff2d2d7207 */ /* 0x000fe20000800000 */
[----:B------:R-:W-:Y:S10]  /*8b50*/  @P2 BRA `(.L_x_124) ;  /* 0xffffffc000082947 */ /* 0x000ff4000383ffff */
[----:B------:R-:W-:-:S09]  /*8b60*/  UISETP.NE.AND UP0, UPT, UR50, URZ, UPT ;  /* 0x000000ff3200728c */ /* 0x000fd2000bf05270 */
[----:B------:R-:W-:Y:S05]  /*8b70*/  BRA.U !UP0, `(.L_x_125) ;  /* 0x0000000108487547 */ /* 0x000fea000b800000 */
[----:B------:R-:W2:Y:S02]  /*8b80*/  LDCU.64 UR4, c[0x0][0x890] ;  /* 0x00011200ff0477ac */ /* 0x000ea40008000a00 */
[----:B--2---:R-:W-:-:S04]  /*8b90*/  UISETP.NE.U32.AND UP0, UPT, UR4, URZ, UPT ;  /* 0x000000ff0400728c */ /* 0x004fc8000bf05070 */
[----:B------:R-:W-:-:S09]  /*8ba0*/  UISETP.NE.AND.EX UP0, UPT, UR5, URZ, UPT, UP0 ;  /* 0x000000ff0500728c */ /* 0x000fd2000bf05300 */
[----:B------:R-:W-:Y:S05]  /*8bb0*/  BRA.U UP0, `(.L_x_126) ;  /* 0x00000001000c7547 */ /* 0x000fea000b800000 */
[----:B------:R-:W-:-:S13]  /*8bc0*/  FSETP.NEU.AND P0, PT, R49, RZ, PT ;  /* 0x000000ff3100720b */ /* 0x000fda0003f0d000 */
[----:B------:R-:W-:Y:S05]  /*8bd0*/  @!P0 EXIT ;  /* 0x000000000000894d */ /* 0x000fea0003800000 */
[----:B------:R-:W-:Y:S05]  /*8be0*/  BRA `(.L_x_125) ;  /* 0x00000000002c7947 */ /* 0x000fea0003800000 */
.L_x_126:
[----:B------:R-:W-:Y:S01]  /*8bf0*/  ISETP.NE.AND P0, PT, R103, RZ, PT ;  /* 0x000000ff6700720c */ /* 0x000fe20003f05270 */
[----:B------:R-:W-:-:S12]  /*8c00*/  BSSY.RECONVERGENT B0, `(.L_x_125) ;  /* 0x0000009000007945 */ /* 0x000fd80003800200 */
[----:B------:R-:W-:Y:S05]  /*8c10*/  @P0 BRA `(.L_x_127) ;  /* 0x0000000000140947 */ /* 0x000fea0003800000 */
[----:B------:R-:W2:Y:S02]  /*8c20*/  LDCU.64 UR4, c[0x0][0x888] ;  /* 0x00011100ff0477ac */ /* 0x000ea40008000a00 */
[----:B--2---:R-:W-:-:S04]  /*8c30*/  ISETP.NE.U32.AND P0, PT, RZ, UR4, PT ;  /* 0x00000004ff007c0c */ /* 0x004fc8000bf05070 */
[----:B------:R-:W-:-:S13]  /*8c40*/  ISETP.NE.AND.EX P0, PT, RZ, UR5, PT, P0 ;  /* 0x00000005ff007c0c */ /* 0x000fda000bf05300 */
[----:B------:R-:W-:Y:S05]  /*8c50*/  @!P0 EXIT ;  /* 0x000000000000894d */ /* 0x000fea0003800000 */
[----:B------:R-:W-:Y:S05]  /*8c60*/  BRA `(.L_x_128) ;  /* 0x0000000000087947 */ /* 0x000fea0003800000 */
.L_x_127:
[----:B------:R-:W-:-:S13]  /*8c70*/  FSETP.NEU.AND P0, PT, R49, RZ, PT ;  /* 0x000000ff3100720b */ /* 0x000fda0003f0d000 */
[----:B------:R-:W-:Y:S05]  /*8c80*/  @!P0 EXIT ;  /* 0x000000000000894d */ /* 0x000fea0003800000 */
.L_x_128:
[----:B------:R-:W-:Y:S05]  /*8c90*/  BSYNC.RECONVERGENT B0 ;  /* 0x0000000000007941 */ /* 0x000fea0003800200 */
.L_x_125:
[----:B------:R-:W-:Y:S01]  /*8ca0*/  ULEA UR4, UR51, UR48, 0x3 ;  /* 0x0000003033047291 */ /* 0x000fe2000f8e18ff */
[----:B------:R-:W-:-:S04]  /*8cb0*/  DEPBAR.LE SB0, 0x0 ;  /* 0x000080000000791a */ /* 0x000fc80000000000 */
[----:B------:R-:W-:-:S04]  /*8cc0*/  UIADD3 UR4, UPT, UPT, UR4, 0x40, URZ ;  /* 0x0000004004047890 */ /* 0x000fc8000fffe0ff */
[----:B------:R-:W-:-:S09]  /*8cd0*/  UPRMT UR4, UR37, 0x654, UR4 ;  /* 0x0000065425047896 */ /* 0x000fd20008000004 */
[----:B------:R-:W-:Y:S01]  /*8ce0*/  SYNCS.ARRIVE.TRANS64.RED.A1T0 RZ, [UR4], RZ ;  /* 0x000000ffffff79a7 */ /* 0x000fe20008100404 */
[----:B------:R-:W-:Y:S05]  /*8cf0*/  EXIT ;  /* 0x000000000000794d */ /* 0x000fea0003800000 */
.L_x_19:
[----:B--2---:R2:W1:Y:S02]  /*8d00*/  SYNCS.PHASECHK.TRANS64.TRYWAIT P0, [R2+URZ+0xe0], R3 ;  /* 0x0000e003020075a7 */ /* 0x00446400080011ff */
[----:B-1----:R-:W-:Y:S05]  /*8d10*/  @!P0 NANOSLEEP.SYNCS 0x989680 ;  /* 0x009896800000895d */ /* 0x002fea0003900000 */
[----:B------:R-:W1:Y:S02]  /*8d20*/  @!P0 SYNCS.PHASECHK.TRANS64 P0, [R2+URZ+0xe0], R3 ;  /* 0x0000e003020085a7 */ /* 0x000e6400080010ff */
[----:B-1----:R-:W-:Y:S05]  /*8d30*/  @!P0 BRA `(.L_x_19) ;  /* 0xfffffffc00f08947 */ /* 0x002fea000383ffff */
[----:B------:R-:W-:Y:S05]  /*8d40*/  BRA `(.L_x_129) ;  /* 0xffffff8800147947 */ /* 0x000fea000383ffff */
.L_x_22:
[----:B-1----:R-:W-:-:S07]  /*8d50*/  MOV R2, UR33 ;  /* 0x0000002100027c02 */ /* 0x002fce0008000f00 */
.L_x_130:
[----:B-1----:R1:W2:Y:S02]  /*8d60*/  SYNCS.PHASECHK.TRANS64.TRYWAIT P0, [R2+URZ+0x10], R4 ;  /* 0x00001004020075a7 */ /* 0x0022a400080011ff */
[----:B--2---:R-:W-:Y:S05]  /*8d70*/  @!P0 NANOSLEEP.SYNCS 0x989680 ;  /* 0x009896800000895d */ /* 0x004fea0003900000 */
[----:B------:R-:W2:Y:S02]  /*8d80*/  @!P0 SYNCS.PHASECHK.TRANS64 P0, [R2+URZ+0x10], R4 ;  /* 0x00001004020085a7 */ /* 0x000ea400080010ff */
[----:B--2---:R-:W-:Y:S05]  /*8d90*/  @!P0 BRA `(.L_x_130) ;  /* 0xfffffffc00f08947 */ /* 0x004fea000383ffff */
[----:B------:R-:W-:Y:S05]  /*8da0*/  BRA `(.L_x_21) ;  /* 0xffffff8800647947 */ /* 0x000fea000383ffff */
.L_x_28:
[----:B-1----:R-:W-:-:S07]  /*8db0*/  MOV R2, UR17 ;  /* 0x0000001100027c02 */ /* 0x002fce0008000f00 */
.L_x_131:
[----:B-1----:R1:W2:Y:S02]  /*8dc0*/  SYNCS.PHASECHK.TRANS64.TRYWAIT P0, [R2+URZ+0x10], R4 ;  /* 0x00001004020075a7 */ /* 0x0022a400080011ff */
[----:B--2---:R-:W-:Y:S05]  /*8dd0*/  @!P0 NANOSLEEP.SYNCS 0x989680 ;  /* 0x009896800000895d */ /* 0x004fea0003900000 */
[----:B------:R-:W2:Y:S02]  /*8de0*/  @!P0 SYNCS.PHASECHK.TRANS64 P0, [R2+URZ+0x10], R4 ;  /* 0x00001004020085a7 */ /* 0x000ea400080010ff */
[----:B--2---:R-:W-:Y:S05]  /*8df0*/  @!P0 BRA `(.L_x_131) ;  /* 0xfffffffc00f08947 */ /* 0x004fea000383ffff */
[----:B------:R-:W-:Y:S05]  /*8e00*/  BRA `(.L_x_27) ;  /* 0xffffff8c000c7947 */ /* 0x000fea000383ffff */
.L_x_32:
[----:B-1----:R1:W2:Y:S02]  /*8e10*/  SYNCS.PHASECHK.TRANS64.TRYWAIT P0, [R2+URZ+0x70], R3 ;  /* 0x00007003020075a7 */ /* 0x0022a400080011ff */
[----:B--2---:R-:W-:Y:S05]  /*8e20*/  @!P0 NANOSLEEP.SYNCS 0x989680 ;  /* 0x009896800000895d */ /* 0x004fea0003900000 */
[----:B------:R-:W2:Y:S02]  /*8e30*/  @!P0 SYNCS.PHASECHK.TRANS64 P0, [R2+URZ+0x70], R3 ;  /* 0x00007003020085a7 */ /* 0x000ea400080010ff */
[----:B--2---:R-:W-:Y:S05]  /*8e40*/  @!P0 BRA `(.L_x_32) ;  /* 0xfffffffc00f08947 */ /* 0x004fea000383ffff */
[----:B------:R-:W-:Y:S05]  /*8e50*/  BRA `(.L_x_132) ;  /* 0xffffff8c009c7947 */ /* 0x000fea000383ffff */
.L_x_36:
[----:B----4-:R-:W-:-:S07]  /*8e60*/  MOV R0, UR4 ;  /* 0x0000000400007c02 */ /* 0x010fce0008000f00 */
.L_x_133:
[----:B-1----:R1:W2:Y:S02]  /*8e70*/  SYNCS.PHASECHK.TRANS64.TRYWAIT P0, [R0+URZ], R2 ;  /* 0x00000002000075a7 */ /* 0x0022a400080011ff */
[----:B--2---:R-:W-:Y:S05]  /*8e80*/  @!P0 NANOSLEEP.SYNCS 0x989680 ;  /* 0x009896800000895d */ /* 0x004fea0003900000 */
[----:B------:R-:W2:Y:S02]  /*8e90*/  @!P0 SYNCS.PHASECHK.TRANS64 P0, [R0+URZ], R2 ;  /* 0x00000002000085a7 */ /* 0x000ea400080010ff */
[----:B--2---:R-:W-:Y:S05]  /*8ea0*/  @!P0 BRA `(.L_x_133) ;  /* 0xfffffffc00f08947 */ /* 0x004fea000383ffff */
[----:B------:R-:W-:Y:S05]  /*8eb0*/  BRA `(.L_x_134) ;  /* 0xffffff94000c7947 */ /* 0x000fea000383ffff */
.L_x_39:
[----:B-1----:R1:W2:Y:S02]  /*8ec0*/  SYNCS.PHASECHK.TRANS64.TRYWAIT P0, [R0+URZ+0xd0], R4 ;  /* 0x0000d004000075a7 */ /* 0x0022a400080011ff */
[----:B--2---:R-:W-:Y:S05]  /*8ed0*/  @!P0 NANOSLEEP.SYNCS 0x989680 ;  /* 0x009896800000895d */ /* 0x004fea0003900000 */
[----:B------:R-:W2:Y:S02]  /*8ee0*/  @!P0 SYNCS.PHASECHK.TRANS64 P0, [R0+URZ+0xd0], R4 ;  /* 0x0000d004000085a7 */ /* 0x000ea400080010ff */
[----:B--2---:R-:W-:Y:S05]  /*8ef0*/  @!P0 BRA `(.L_x_39) ;  /* 0xfffffffc00f08947 */ /* 0x004fea000383ffff */
[----:B------:R-:W-:Y:S05]  /*8f00*/  BRA `(.L_x_135) ;  /* 0xffffff9400687947 */ /* 0x000fea000383ffff */
.L_x_40:
[----:B------:R-:W-:-:S07]  /*8f10*/  MOV R0, UR5 ;  /* 0x0000000500007c02 */ /* 0x000fce0008000f00 */
.L_x_136:
[----:B-1----:R1:W2:Y:S02]  /*8f20*/  SYNCS.PHASECHK.TRANS64.TRYWAIT P0, [R0+URZ+0x80], R5 ;  /* 0x00008005000075a7 */ /* 0x0022a400080011ff */
[----:B--2---:R-:W-:Y:S05]  /*8f30*/  @!P0 NANOSLEEP.SYNCS 0x989680 ;  /* 0x009896800000895d */ /* 0x004fea0003900000 */
[----:B------:R-:W2:Y:S02]  /*8f40*/  @!P0 SYNCS.PHASECHK.TRANS64 P0, [R0+URZ+0x80], R5 ;  /* 0x00008005000085a7 */ /* 0x000ea400080010ff */
[----:B--2---:R-:W-:Y:S05]  /*8f50*/  @!P0 BRA `(.L_x_136) ;  /* 0xfffffffc00f08947 */ /* 0x004fea000383ffff */
[----:B------:R-:W-:Y:S05]  /*8f60*/  BRA `(.L_x_137) ;  /* 0xffffff9400787947 */ /* 0x000fea000383ffff */
.L_x_41:
[----:B-1----:R1:W2:Y:S02]  /*8f70*/  SYNCS.PHASECHK.TRANS64.TRYWAIT P1, [R0+URZ+0x70], R4 ;  /* 0x00007004000075a7 */ /* 0x0022a400080211ff */
[----:B--2---:R-:W-:Y:S05]  /*8f80*/  @!P1 NANOSLEEP.SYNCS 0x989680 ;  /* 0x009896800000995d */ /* 0x004fea0003900000 */
[----:B------:R-:W2:Y:S02]  /*8f90*/  @!P1 SYNCS.PHASECHK.TRANS64 P1, [R0+URZ+0x70], R4 ;  /* 0x00007004000095a7 */ /* 0x000ea400080210ff */
[----:B--2---:R-:W-:Y:S05]  /*8fa0*/  @!P1 BRA `(.L_x_41) ;  /* 0xfffffffc00f09947 */ /* 0x004fea000383ffff */
[----:B------:R-:W-:Y:S05]  /*8fb0*/  BRA `(.L_x_138) ;  /* 0xffffff9400a87947 */ /* 0x000fea000383ffff */
.L_x_44:
[----:B------:R-:W-:-:S07]  /*8fc0*/  MOV R0, UR5 ;  /* 0x0000000500007c02 */ /* 0x000fce0008000f00 */
.L_x_139:
[----:B-1----:R1:W2:Y:S02]  /*8fd0*/  SYNCS.PHASECHK.TRANS64.TRYWAIT P0, [R0+URZ+0x80], R2 ;  /* 0x00008002000075a7 */ /* 0x0022a400080011ff */
[----:B--2---:R-:W-:Y:S05]  /*8fe0*/  @!P0 NANOSLEEP.SYNCS 0x989680 ;  /* 0x009896800000895d */ /* 0x004fea0003900000 */
[----:B------:R-:W2:Y:S02]  /*8ff0*/  @!P0 SYNCS.PHASECHK.TRANS64 P0, [R0+URZ+0x80], R2 ;  /* 0x00008002000085a7 */ /* 0x000ea400080010ff */
[----:B--2---:R-:W-:Y:S05]  /*9000*/  @!P0 BRA `(.L_x_139) ;  /* 0xfffffffc00f08947 */ /* 0x004fea000383ffff */
[----:B------:R-:W-:Y:S05]  /*9010*/  BRA `(.L_x_43) ;  /* 0xffffff9400fc7947 */ /* 0x000fea000383ffff */
.L_x_51:
[----:B-1----:R1:W2:Y:S02]  /*9020*/  SYNCS.PHASECHK.TRANS64.TRYWAIT P1, [R0+URZ+0x70], R2 ;  /* 0x00007002000075a7 */ /* 0x0022a400080211ff */
[----:B--2---:R-:W-:Y:S05]  /*9030*/  @!P1 NANOSLEEP.SYNCS 0x989680 ;  /* 0x009896800000995d */ /* 0x004fea0003900000 */
[----:B------:R-:W2:Y:S02]  /*9040*/  @!P1 SYNCS.PHASECHK.TRANS64 P1, [R0+URZ+0x70], R2 ;  /* 0x00007002000095a7 */ /* 0x000ea400080210ff */
[----:B--2---:R-:W-:Y:S05]  /*9050*/  @!P1 BRA `(.L_x_51) ;  /* 0xfffffffc00f09947 */ /* 0x004fea000383ffff */
[----:B------:R-:W-:Y:S05]  /*9060*/  BRA `(.L_x_140) ;  /* 0xffffff9c006c7947 */ /* 0x000fea000383ffff */
.L_x_52:
[----:B------:R-:W-:-:S07]  /*9070*/  MOV R2, UR7 ;  /* 0x0000000700027c02 */ /* 0x000fce0008000f00 */
.L_x_141:
[----:B-1----:R1:W2:Y:S02]  /*9080*/  SYNCS.PHASECHK.TRANS64.TRYWAIT P0, [R2+URZ+0xb0], R0 ;  /* 0x0000b000020075a7 */ /* 0x0022a400080011ff */
[----:B--2---:R-:W-:Y:S05]  /*9090*/  @!P0 NANOSLEEP.SYNCS 0x989680 ;  /* 0x009896800000895d */ /* 0x004fea0003900000 */
[----:B------:R-:W2:Y:S02]  /*90a0*/  @!P0 SYNCS.PHASECHK.TRANS64 P0, [R2+URZ+0xb0], R0 ;  /* 0x0000b000020085a7 */ /* 0x000ea400080010ff */
[----:B--2---:R-:W-:Y:S05]  /*90b0*/  @!P0 BRA `(.L_x_141) ;  /* 0xfffffffc00f08947 */ /* 0x004fea000383ffff */
[----:B------:R-:W-:Y:S05]  /*90c0*/  BRA `(.L_x_142) ;  /* 0xffffff9c00bc7947 */ /* 0x000fea000383ffff */
.L_x_55:
[----:B------:R-:W-:Y:S07]  /*90d0*/  MOV R0, UR6 ;  /* 0x0000000600007c02 */ /* 0x000fee0008000f00 */
.L_x_143:
[----:B-1----:R1:W2:Y:S02]  /*90e0*/  SYNCS.PHASECHK.TRANS64.TRYWAIT P0, [R0+URZ], R2 ;  /* 0x00000002000075a7 */ /* 0x0022a400080011ff */
[----:B--2---:R-:W-:Y:S05]  /*90f0*/  @!P0 NANOSLEEP.SYNCS 0x989680 ;  /* 0x009896800000895d */ /* 0x004fea0003900000 */
[----:B------:R-:W2:Y:S02]  /*9100*/  @!P0 SYNCS.PHASECHK.TRANS64 P0, [R0+URZ], R2 ;  /* 0x00000002000085a7 */ /* 0x000ea400080010ff */
[----:B--2---:R-:W-:Y:S05]  /*9110*/  @!P0 BRA `(.L_x_143) ;  /* 0xfffffffc00f08947 */ /* 0x004fea000383ffff */
[----:B------:R-:W-:Y:S05]  /*9120*/  BRA `(.L_x_54) ;  /* 0xffffff9c00d87947 */ /* 0x000fea000383ffff */
.L_x_58:
[----:B------:R-:W-:-:S07]  /*9130*/  MOV R0, UR6 ;  /* 0x0000000600007c02 */ /* 0x000fce0008000f00 */
.L_x_144:
[----:B--2---:R2:W4:Y:S02]  /*9140*/  SYNCS.PHASECHK.TRANS64.TRYWAIT P0, [R0+URZ], R2 ;  /* 0x00000002000075a7 */ /* 0x00452400080011ff */
[----:B----4-:R-:W-:Y:S05]  /*9150*/  @!P0 NANOSLEEP.SYNCS 0x989680 ;  /* 0x009896800000895d */ /* 0x010fea0003900000 */
[----:B------:R-:W4:Y:S02]  /*9160*/  @!P0 SYNCS.PHASECHK.TRANS64 P0, [R0+URZ], R2 ;  /* 0x00000002000085a7 */ /* 0x000f2400080010ff */
[----:B----4-:R-:W-:Y:S05]  /*9170*/  @!P0 BRA `(.L_x_144) ;  /* 0xfffffffc00f08947 */ /* 0x010fea000383ffff */
[----:B------:R-:W-:Y:S05]  /*9180*/  BRA `(.L_x_145) ;  /* 0xffffffa000b47947 */ /* 0x000fea000383ffff */
.L_x_59:
[----:B------:R-:W-:-:S07]  /*9190*/  MOV R0, UR6 ;  /* 0x0000000600007c02 */ /* 0x000fce0008000f00 */
.L_x_146:
[----:B-1----:R1:W2:Y:S02]  /*91a0*/  SYNCS.PHASECHK.TRANS64.TRYWAIT P0, [R0+URZ], R3 ;  /* 0x00000003000075a7 */ /* 0x0022a400080011ff */
[----:B--2---:R-:W-:Y:S05]  /*91b0*/  @!P0 NANOSLEEP.SYNCS 0x989680 ;  /* 0x009896800000895d */ /* 0x004fea0003900000 */
[----:B------:R-:W2:Y:S02]  /*91c0*/  @!P0 SYNCS.PHASECHK.TRANS64 P0, [R0+URZ], R3 ;  /* 0x00000003000085a7 */ /* 0x000ea400080010ff */
[----:B--2---:R-:W-:Y:S05]  /*91d0*/  @!P0 BRA `(.L_x_146) ;  /* 0xfffffffc00f08947 */ /* 0x004fea000383ffff */
[----:B------:R-:W-:Y:S05]  /*91e0*/  BRA `(.L_x_147) ;  /* 0xffffffa000c07947 */ /* 0x000fea000383ffff */
.L_x_60:
[----:B------:R-:W-:-:S07]  /*91f0*/  MOV R0, UR6 ;  /* 0x0000000600007c02 */ /* 0x000fce0008000f00 */
.L_x_148:
[----:B-1----:R1:W2:Y:S02]  /*9200*/  SYNCS.PHASECHK.TRANS64.TRYWAIT P0, [R0+URZ], R3 ;  /* 0x00000003000075a7 */ /* 0x0022a400080011ff */
[----:B--2---:R-:W-:Y:S05]  /*9210*/  @!P0 NANOSLEEP.SYNCS 0x989680 ;  /* 0x009896800000895d */ /* 0x004fea0003900000 */
[----:B------:R-:W2:Y:S02]  /*9220*/  @!P0 SYNCS.PHASECHK.TRANS64 P0, [R0+URZ], R3 ;  /* 0x00000003000085a7 */ /* 0x000ea400080010ff */
[----:B--2---:R-:W-:Y:S05]  /*9230*/  @!P0 BRA `(.L_x_148) ;  /* 0xfffffffc00f08947 */ /* 0x004fea000383ffff */
[----:B------:R-:W-:Y:S05]  /*9240*/  BRA `(.L_x_149) ;  /* 0xffffffa000cc7947 */ /* 0x000fea000383ffff */
.L_x_61:
[----:B-1----:R-:W-:-:S07]  /*9250*/  MOV R0, UR7 ;  /* 0x0000000700007c02 */ /* 0x002fce0008000f00 */
.L_x_150:
[----:B-1----:R1:W2:Y:S02]  /*9260*/  SYNCS.PHASECHK.TRANS64.TRYWAIT P0, [R0+URZ], R2 ;  /* 0x00000002000075a7 */ /* 0x0022a400080011ff */
[----:B--2---:R-:W-:Y:S05]  /*9270*/  @!P0 NANOSLEEP.SYNCS 0x989680 ;  /* 0x009896800000895d */ /* 0x004fea0003900000 */
[----:B------:R-:W2:Y:S02]  /*9280*/  @!P0 SYNCS.PHASECHK.TRANS64 P0, [R0+URZ], R2 ;  /* 0x00000002000085a7 */ /* 0x000ea400080010ff */
[----:B--2---:R-:W-:Y:S05]  /*9290*/  @!P0 BRA `(.L_x_150) ;  /* 0xfffffffc00f08947 */ /* 0x004fea000383ffff */
[----:B------:R-:W-:Y:S05]  /*92a0*/  BRA `(.L_x_151) ;  /* 0xffffffa000d87947 */ /* 0x000fea000383ffff */
.L_x_66:
[----:B--2---:R2:W3:Y:S02]  /*92b0*/  SYNCS.PHASECHK.TRANS64.TRYWAIT P0, [R0+URZ+0x70], R2 ;  /* 0x00007002000075a7 */ /* 0x0044e400080011ff */
[----:B---3--:R-:W-:Y:S05]  /*92c0*/  @!P0 NANOSLEEP.SYNCS 0x989680 ;  /* 0x009896800000895d */ /* 0x008fea0003900000 */
[----:B------:R-:W3:Y:S02]  /*92d0*/  @!P0 SYNCS.PHASECHK.TRANS64 P0, [R0+URZ+0x70], R2 ;  /* 0x00007002000085a7 */ /* 0x000ee400080010ff */
[----:B---3--:R-:W-:Y:S05]  /*92e0*/  @!P0 BRA `(.L_x_66) ;  /* 0xfffffffc00f08947 */ /* 0x008fea000383ffff */
[----:B------:R-:W-:Y:S05]  /*92f0*/  BRA `(.L_x_152) ;  /* 0xffffffa400e47947 */ /* 0x000fea000383ffff */
.L_x_69:
[----:B------:R-:W-:Y:S07]  /*9300*/  MOV R0, UR7 ;  /* 0x0000000700007c02 */ /* 0x000fee0008000f00 */
.L_x_153:
[----:B--2---:R2:W3:Y:S02]  /*9310*/  SYNCS.PHASECHK.TRANS64.TRYWAIT P0, [R0+URZ+0x68], R2 ;  /* 0x00006802000075a7 */ /* 0x0044e400080011ff */
[----:B---3--:R-:W-:Y:S05]  /*9320*/  @!P0 NANOSLEEP.SYNCS 0x989680 ;  /* 0x009896800000895d */ /* 0x008fea0003900000 */
[----:B------:R-:W3:Y:S02]  /*9330*/  @!P0 SYNCS.PHASECHK.TRANS64 P0, [R0+URZ+0x68], R2 ;  /* 0x00006802000085a7 */ /* 0x000ee400080010ff */
[----:B---3--:R-:W-:Y:S05]  /*9340*/  @!P0 BRA `(.L_x_153) ;  /* 0xfffffffc00f08947 */ /* 0x008fea000383ffff */
[----:B------:R-:W-:Y:S05]  /*9350*/  BRA `(.L_x_68) ;  /* 0xffffffa800c47947 */ /* 0x000fea000383ffff */
.L_x_72:
[----:B------:R-:W-:Y:S07]  /*9360*/  MOV R0, UR7 ;  /* 0x0000000700007c02 */ /* 0x000fee0008000f00 */
.L_x_154:
[----:B-1----:R1:W2:Y:S02]  /*9370*/  SYNCS.PHASECHK.TRANS64.TRYWAIT P0, [R0+URZ+0x40], R14 ;  /* 0x0000400e000075a7 */ /* 0x0022a400080011ff */
[----:B--2---:R-:W-:Y:S05]  /*9380*/  @!P0 NANOSLEEP.SYNCS 0x989680 ;  /* 0x009896800000895d */ /* 0x004fea0003900000 */
[----:B------:R-:W2:Y:S02]  /*9390*/  @!P0 SYNCS.PHASECHK.TRANS64 P0, [R0+URZ+0x40], R14 ;  /* 0x0000400e000085a7 */ /* 0x000ea400080010ff */
[----:B--2---:R-:W-:Y:S05]  /*93a0*/  @!P0 BRA `(.L_x_154) ;  /* 0xfffffffc00f08947 */ /* 0x004fea000383ffff */
[----:B------:R-:W-:Y:S05]  /*93b0*/  BRA `(.L_x_155) ;  /* 0xffffffac003c7947 */ /* 0x000fea000383ffff */
.L_x_73:
[----:B------:R-:W-:Y:S07]  /*93c0*/  MOV R0, UR7 ;  /* 0x0000000700007c02 */ /* 0x000fee0008000f00 */
.L_x_156:
[----:B-1----:R1:W2:Y:S02]  /*93d0*/  SYNCS.PHASECHK.TRANS64.TRYWAIT P0, [R0+URZ+0x48], R14 ;  /* 0x0000480e000075a7 */ /* 0x0022a400080011ff */
[----:B--2---:R-:W-:Y:S05]  /*93e0*/  @!P0 NANOSLEEP.SYNCS 0x989680 ;  /* 0x009896800000895d */ /* 0x004fea0003900000 */
[----:B------:R-:W2:Y:S02]  /*93f0*/  @!P0 SYNCS.PHASECHK.TRANS64 P0, [R0+URZ+0x48], R14 ;  /* 0x0000480e000085a7 */ /* 0x000ea400080010ff */
[----:B--2---:R-:W-:Y:S05]  /*9400*/  @!P0 BRA `(.L_x_156) ;  /* 0xfffffffc00f08947 */ /* 0x004fea000383ffff */
[----:B------:R-:W-:Y:S05]  /*9410*/  BRA `(.L_x_157) ;  /* 0xffffffac00747947 */ /* 0x000fea000383ffff */
.L_x_74:
[----:B------:R-:W-:Y:S07]  /*9420*/  MOV R0, UR7 ;  /* 0x0000000700007c02 */ /* 0x000fee0008000f00 */
.L_x_158:
[----:B-1----:R1:W2:Y:S02]  /*9430*/  SYNCS.PHASECHK.TRANS64.TRYWAIT P0, [R0+URZ+0x50], R14 ;  /* 0x0000500e000075a7 */ /* 0x0022a400080011ff */
[----:B--2---:R-:W-:Y:S05]  /*9440*/  @!P0 NANOSLEEP.SYNCS 0x989680 ;  /* 0x009896800000895d */ /* 0x004fea0003900000 */
[----:B------:R-:W2:Y:S02]  /*9450*/  @!P0 SYNCS.PHASECHK.TRANS64 P0, [R0+URZ+0x50], R14 ;  /* 0x0000500e000085a7 */ /* 0x000ea400080010ff */
[----:B--2---:R-:W-:Y:S05]  /*9460*/  @!P0 BRA `(.L_x_158) ;  /* 0xfffffffc00f08947 */ /* 0x004fea000383ffff */
[----:B------:R-:W-:Y:S05]  /*9470*/  BRA `(.L_x_159) ;  /* 0xffffffac00b87947 */ /* 0x000fea000383ffff */
.L_x_75:
[----:B------:R-:W-:Y:S07]  /*9480*/  MOV R0, UR7 ;  /* 0x0000000700007c02 */ /* 0x000fee0008000f00 */
.L_x_160:
[----:B-1----:R1:W2:Y:S02]  /*9490*/  SYNCS.PHASECHK.TRANS64.TRYWAIT P0, [R0+URZ+0x58], R14 ;  /* 0x0000580e000075a7 */ /* 0x0022a400080011ff */
[----:B--2---:R-:W-:Y:S05]  /*94a0*/  @!P0 NANOSLEEP.SYNCS 0x989680 ;  /* 0x009896800000895d */ /* 0x004fea0003900000 */
[----:B------:R-:W2:Y:S02]  /*94b0*/  @!P0 SYNCS.PHASECHK.TRANS64 P0, [R0+URZ+0x58], R14 ;  /* 0x0000580e000085a7 */ /* 0x000ea400080010ff */
[----:B--2---:R-:W-:Y:S05]  /*94c0*/  @!P0 BRA `(.L_x_160) ;  /* 0xfffffffc00f08947 */ /* 0x004fea000383ffff */
[----:B------:R-:W-:Y:S05]  /*94d0*/  BRA `(.L_x_161) ;  /* 0xffffffb0003c7947 */ /* 0x000fea000383ffff */
.L_x_77:
[----:B------:R-:W-:-:S07]  /*94e0*/  MOV R0, UR7 ;  /* 0x0000000700007c02 */ /* 0x000fce0008000f00 */
.L_x_162:
[----:B-1----:R1:W3:Y:S02]  /*94f0*/  SYNCS.PHASECHK.TRANS64.TRYWAIT P0, [R0+URZ+0x40], R2 ;  /* 0x00004002000075a7 */ /* 0x0022e400080011ff */
[----:B---3--:R-:W-:Y:S05]  /*9500*/  @!P0 NANOSLEEP.SYNCS 0x989680 ;  /* 0x009896800000895d */ /* 0x008fea0003900000 */
[----:B------:R-:W3:Y:S02]  /*9510*/  @!P0 SYNCS.PHASECHK.TRANS64 P0, [R0+URZ+0x40], R2 ;  /* 0x00004002000085a7 */ /* 0x000ee400080010ff */
[----:B---3--:R-:W-:Y:S05]  /*9520*/  @!P0 BRA `(.L_x_162) ;  /* 0xfffffffc00f08947 */ /* 0x008fea000383ffff */
[----:B------:R-:W-:Y:S05]  /*9530*/  BRA `(.L_x_163) ;  /* 0xffffffb000ac7947 */ /* 0x000fea000383ffff */
.L_x_78:
[----:B-1----:R-:W-:-:S07]  /*9540*/  MOV R0, UR7 ;  /* 0x0000000700007c02 */ /* 0x002fce0008000f00 */
.L_x_164:
[----:B-1----:R1:W3:Y:S02]  /*9550*/  SYNCS.PHASECHK.TRANS64.TRYWAIT P0, [R0+URZ+0x48], R2 ;  /* 0x00004802000075a7 */ /* 0x0022e400080011ff */
[----:B---3--:R-:W-:Y:S05]  /*9560*/  @!P0 NANOSLEEP.SYNCS 0x989680 ;  /* 0x009896800000895d */ /* 0x008fea0003900000 */
[----:B------:R-:W3:Y:S02]  /*9570*/  @!P0 SYNCS.PHASECHK.TRANS64 P0, [R0+URZ+0x48], R2 ;  /* 0x00004802000085a7 */ /* 0x000ee400080010ff */
[----:B---3--:R-:W-:Y:S05]  /*9580*/  @!P0 BRA `(.L_x_164) ;  /* 0xfffffffc00f08947 */ /* 0x008fea000383ffff */
[----:B------:R-:W-:Y:S05]  /*9590*/  BRA `(.L_x_165) ;  /* 0xffffffb0009c7947 */ /* 0x000fea000383ffff */
.L_x_79:
[----:B-1----:R-:W-:-:S07]  /*95a0*/  MOV R0, UR7 ;  /* 0x0000000700007c02 */ /* 0x002fce0008000f00 */
.L_x_166:
[----:B-1----:R1:W3:Y:S02]  /*95b0*/  SYNCS.PHASECHK.TRANS64.TRYWAIT P0, [R0+URZ+0x50], R2 ;  /* 0x00005002000075a7 */ /* 0x0022e400080011ff */
[----:B---3--:R-:W-:Y:S05]  /*95c0*/  @!P0 NANOSLEEP.SYNCS 0x989680 ;  /* 0x009896800000895d */ /* 0x008fea0003900000 */
[----:B------:R-:W3:Y:S02]  /*95d0*/  @!P0 SYNCS.PHASECHK.TRANS64 P0, [R0+URZ+0x50], R2 ;  /* 0x00005002000085a7 */ /* 0x000ee400080010ff */
[----:B---3--:R-:W-:Y:S05]  /*95e0*/  @!P0 BRA `(.L_x_166) ;  /* 0xfffffffc00f08947 */ /* 0x008fea000383ffff */
[----:B------:R-:W-:Y:S05]  /*95f0*/  BRA `(.L_x_167) ;  /* 0xffffffb0008c7947 */ /* 0x000fea000383ffff */
.L_x_81:
[----:B--2---:R2:W4:Y:S02]  /*9600*/  SYNCS.PHASECHK.TRANS64.TRYWAIT P0, [R0+URZ+0x70], R2 ;  /* 0x00007002000075a7 */ /* 0x00452400080011ff */
[----:B----4-:R-:W-:Y:S05]  /*9610*/  @!P0 NANOSLEEP.SYNCS 0x989680 ;  /* 0x009896800000895d */ /* 0x010fea0003900000 */
[----:B------:R-:W4:Y:S02]  /*9620*/  @!P0 SYNCS.PHASECHK.TRANS64 P0, [R0+URZ+0x70], R2 ;  /* 0x00007002000085a7 */ /* 0x000f2400080010ff */
[----:B----4-:R-:W-:Y:S05]  /*9630*/  @!P0 BRA `(.L_x_81) ;  /* 0xfffffffc00f08947 */ /* 0x010fea000383ffff */
[----:B------:R-:W-:Y:S05]  /*9640*/  BRA `(.L_x_168) ;  /* 0xffffffb400607947 */ /* 0x000fea000383ffff */
.L_x_92:
[----:B-1----:R-:W-:Y:S04]  /*9650*/  MOV R0, UR48 ;  /* 0x0000003000007c02 */ /* 0x002fe80008000f00 */
[----:B------:R1:W3:Y:S03]  /*9660*/  SYNCS.PHASECHK.TRANS64.TRYWAIT P1, [R0+URZ+0x20], R3 ;  /* 0x00002003000075a7 */ /* 0x0002e600080211ff */
[----:B---3--:R-:W-:Y:S05]  /*9670*/  @!P1 NANOSLEEP.SYNCS 0x989680 ;  /* 0x009896800000995d */ /* 0x008fea0003900000 */
[----:B------:R-:W3:Y:S02]  /*9680*/  @!P1 SYNCS.PHASECHK.TRANS64 P1, [R0+URZ+0x20], R3 ;  /* 0x00002003000095a7 */ /* 0x000ee400080210ff */
[----:B---3--:R-:W-:Y:S05]  /*9690*/  @!P1 BRA `(.L_x_92) ;  /* 0xfffffffc00ec9947 */ /* 0x008fea000383ffff */
[----:B------:R-:W-:Y:S05]  /*96a0*/  BRA `(.L_x_91) ;  /* 0xffffffc000987947 */ /* 0x000fea000383ffff */
.L_x_94:
[----:B-1----:R1:W2:Y:S02]  /*96b0*/  SYNCS.PHASECHK.TRANS64.TRYWAIT P0, [R64+URZ+0x90], R2 ;  /* 0x00009002400075a7 */ /* 0x0022a400080011ff */
[----:B--2---:R-:W-:Y:S05]  /*96c0*/  @!P0 NANOSLEEP.SYNCS 0x989680 ;  /* 0x009896800000895d */ /* 0x004fea0003900000 */
[----:B------:R-:W2:Y:S02]  /*96d0*/  @!P0 SYNCS.PHASECHK.TRANS64 P0, [R64+URZ+0x90], R2 ;  /* 0x00009002400085a7 */ /* 0x000ea400080010ff */
[----:B--2---:R-:W-:Y:S05]  /*96e0*/  @!P0 BRA `(.L_x_94) ;  /* 0xfffffffc00f08947 */ /* 0x004fea000383ffff */
[----:B------:R-:W-:Y:S05]  /*96f0*/  BRA `(.L_x_93) ;  /* 0xffffffc000c47947 */ /* 0x000fea000383ffff */
.L_x_103:
[----:B--2---:R2:W3:Y:S02]  /*9700*/  SYNCS.PHASECHK.TRANS64.TRYWAIT P0, [R2+URZ+0x20], R0 ;  /* 0x00002000020075a7 */ /* 0x0044e400080011ff */
[----:B---3--:R-:W-:Y:S05]  /*9710*/  @!P0 NANOSLEEP.SYNCS 0x989680 ;  /* 0x009896800000895d */ /* 0x008fea0003900000 */
[----:B------:R-:W3:Y:S02]  /*9720*/  @!P0 SYNCS.PHASECHK.TRANS64 P0, [R2+URZ+0x20], R0 ;  /* 0x00002000020085a7 */ /* 0x000ee400080010ff */
[----:B---3--:R-:W-:Y:S05]  /*9730*/  @!P0 BRA `(.L_x_103) ;  /* 0xfffffffc00f08947 */ /* 0x008fea000383ffff */
[----:B------:R-:W-:Y:S05]  /*9740*/  BRA `(.L_x_102) ;  /* 0xffffffcc00a87947 */ /* 0x000fea000383ffff */
.L_x_111:
[----:B--2---:R2:W3:Y:S02]  /*9750*/  SYNCS.PHASECHK.TRANS64.TRYWAIT P0, [R0+URZ+0x20], R5 ;  /* 0x00002005000075a7 */ /* 0x0044e400080011ff */
[----:B---3--:R-:W-:Y:S05]  /*9760*/  @!P0 NANOSLEEP.SYNCS 0x989680 ;  /* 0x009896800000895d */ /* 0x008fea0003900000 */
[----:B------:R-:W3:Y:S02]  /*9770*/  @!P0 SYNCS.PHASECHK.TRANS64 P0, [R0+URZ+0x20], R5 ;  /* 0x00002005000085a7 */ /* 0x000ee400080010ff */
[----:B---3--:R-:W-:Y:S05]  /*9780*/  @!P0 BRA `(.L_x_111) ;  /* 0xfffffffc00f08947 */ /* 0x008fea000383ffff */
[----:B------:R-:W-:Y:S05]  /*9790*/  BRA `(.L_x_110) ;  /* 0xffffffd800ac7947 */ /* 0x000fea000383ffff */
.L_x_119:
[----:B--2---:R2:W3:Y:S02]  /*97a0*/  SYNCS.PHASECHK.TRANS64.TRYWAIT P0, [R2+URZ+0x20], R0 ;  /* 0x00002000020075a7 */ /* 0x0044e400080011ff */
[----:B---3--:R-:W-:Y:S05]  /*97b0*/  @!P0 NANOSLEEP.SYNCS 0x989680 ;  /* 0x009896800000895d */ /* 0x008fea0003900000 */
[----:B------:R-:W3:Y:S02]  /*97c0*/  @!P0 SYNCS.PHASECHK.TRANS64 P0, [R2+URZ+0x20], R0 ;  /* 0x00002000020085a7 */ /* 0x000ee400080010ff */
[----:B---3--:R-:W-:Y:S05]  /*97d0*/  @!P0 BRA `(.L_x_119) ;  /* 0xfffffffc00f08947 */ /* 0x008fea000383ffff */
[----:B------:R-:W-:Y:S05]  /*97e0*/  BRA `(.L_x_118) ;  /* 0xffffffe400b07947 */ /* 0x000fea000383ffff */
        .weak           $__internal_0_$__cuda_sm10x_tcgen05_guardrail_trap_col_being_dealloced_not_returned_by_alloc
        .type           $__internal_0_$__cuda_sm10x_tcgen05_guardrail_trap_col_being_dealloced_not_returned_by_alloc,@function
        .size           $__internal_0_$__cuda_sm10x_tcgen05_guardrail_trap_col_being_dealloced_not_returned_by_alloc,($__internal_1_$__cuda_sm10x_tcgen05_guardrail_trap_phase_invalid_during_alloc - $__internal_0_$__cuda_sm10x_tcgen05_guardrail_trap_col_being_dealloced_not_returned_by_alloc)
$__internal_0_$__cuda_sm10x_tcgen05_guardrail_trap_col_being_dealloced_not_returned_by_alloc:
[----:B------:R-:W-:Y:S05]  /*97f0*/  BPT.TRAP 0x1 ;  /* 0x000000040000795c */ /* 0x000fea0000300000 */
[----:B------:R-:W-:-:S04]  /*9800*/  HFMA2 R3, -RZ, RZ, 0, 0 ;  /* 0x00000000ff037431 */ /* 0x000fc800000001ff */
[----:B------:R-:W-:Y:S05]  /*9810*/  RET.REL.NODEC R2 `(_ZN7cutlass13device_kernelINS_4gemm6kernel13GemmUniversalIN4cute5tupleIJiiiiEEENS1_10collective13CollectiveMmaINS1_35MainloopSm100TmaUmmaWarpSpecializedILi2ELi2ELi4ENS5_IJNS4_1CILi1EEESB_SB_EEEEENS5_IJNSA_ILi64EEENSA_ILi256EEESE_EEENS_6half_tENS5_IJlSB_lEEESH_SI_NS4_8TiledMMAINS4_8MMA_AtomIJNS4_20SM100_MMA_F16BF16_SSISH_SH_fLi64ELi256ELNS4_4UMMA5MajorE0ELSN_0ELNSM_7ScaleInE0ELSO_0EEEEEENS4_6LayoutISC_NS5_IJNSA_ILi0EEESS_SS_EEEEENS5_IJNS4_10UnderscoreESV_SV_EEEEENS4_13SM90_TMA_LOADENS4_14ComposedLayoutINS4_7SwizzleILi3ELi4ELi3EEENS4_18smem_ptr_flag_bitsILi16EEENSR_INS5_IJNSA_ILi8EEESE_EEENS5_IJSE_SB_EEEEEEEvNS4_8identityESY_S18_vS19_EENS_8epilogue10collective18CollectiveEpilogueINS1B_23Sm100TmaWarpSpecializedILi4ELi2ELi32ELb1ELb0EEEJSG_NS5_IJNSR_ISE_SB_EES1G_EEESH_SI_SH_SI_NS1B_6fusion15FusionCallbacksIS1F_NS1I_17LinearCombinationISH_fSH_fLNS_15FloatRoundStyleE2EEESG_S1H_JEEENS4_5SM1004TMEM4LOAD26SM100_TMEM_LOAD_16dp256b8xESY_S18_NS4_17SM75_U32x4_LDSM_NENS4_14SM90_TMA_STOREES18_NS4_17SM90_U32x4_STSM_NENS4_39AutoVectorizingCopyWithAssumedAlignmentILi128EEEEEEvvEEEEvNT_6ParamsE) ;  /* 0xffffff6402f87950 */ /* 0x000fea0003c3ffff */
        .weak           $__internal_1_$__cuda_sm10x_tcgen05_guardrail_trap_phase_invalid_during_alloc
        .type           $__internal_1_$__cuda_sm10x_tcgen05_guardrail_trap_phase_invalid_during_alloc,@function
        .size           $__internal_1_$__cuda_sm10x_tcgen05_guardrail_trap_phase_invalid_during_alloc,($__internal_2_$__cuda_sm10x_tcgen05_guardrail_trap_unallocated_columns_being_dealloced - $__internal_1_$__cuda_sm10x_tcgen05_guardrail_trap_phase_invalid_during_alloc)
$__internal_1_$__cuda_sm10x_tcgen05_guardrail_trap_phase_invalid_during_alloc:
[----:B------:R-:W-:Y:S05]  /*9820*/  BPT.TRAP 0x1 ;  /* 0x000000040000795c */ /* 0x000fea0000300000 */
[----:B------:R-:W-:-:S04]  /*9830*/  MOV R3, 0x0 ;  /* 0x0000000000037802 */ /* 0x000fc80000000f00 */
[----:B------:R-:W-:Y:S05]  /*9840*/  RET.REL.NODEC R2 `(_ZN7cutlass13device_kernelINS_4gemm6kernel13GemmUniversalIN4cute5tupleIJiiiiEEENS1_10collective13CollectiveMmaINS1_35MainloopSm100TmaUmmaWarpSpecializedILi2ELi2ELi4ENS5_IJNS4_1CILi1EEESB_SB_EEEEENS5_IJNSA_ILi64EEENSA_ILi256EEESE_EEENS_6half_tENS5_IJlSB_lEEESH_SI_NS4_8TiledMMAINS4_8MMA_AtomIJNS4_20SM100_MMA_F16BF16_SSISH_SH_fLi64ELi256ELNS4_4UMMA5MajorE0ELSN_0ELNSM_7ScaleInE0ELSO_0EEEEEENS4_6LayoutISC_NS5_IJNSA_ILi0EEESS_SS_EEEEENS5_IJNS4_10UnderscoreESV_SV_EEEEENS4_13SM90_TMA_LOADENS4_14ComposedLayoutINS4_7SwizzleILi3ELi4ELi3EEENS4_18smem_ptr_flag_bitsILi16EEENSR_INS5_IJNSA_ILi8EEESE_EEENS5_IJSE_SB_EEEEEEEvNS4_8identityESY_S18_vS19_EENS_8epilogue10collective18CollectiveEpilogueINS1B_23Sm100TmaWarpSpecializedILi4ELi2ELi32ELb1ELb0EEEJSG_NS5_IJNSR_ISE_SB_EES1G_EEESH_SI_SH_SI_NS1B_6fusion15FusionCallbacksIS1F_NS1I_17LinearCombinationISH_fSH_fLNS_15FloatRoundStyleE2EEESG_S1H_JEEENS4_5SM1004TMEM4LOAD26SM100_TMEM_LOAD_16dp256b8xESY_S18_NS4_17SM75_U32x4_LDSM_NENS4_14SM90_TMA_STOREES18_NS4_17SM90_U32x4_STSM_NENS4_39AutoVectorizingCopyWithAssumedAlignmentILi128EEEEEEvvEEEEvNT_6ParamsE) ;  /* 0xffffff6402ec7950 */ /* 0x000fea0003c3ffff */
        .weak           $__internal_2_$__cuda_sm10x_tcgen05_guardrail_trap_unallocated_columns_being_dealloced
        .type           $__internal_2_$__cuda_sm10x_tcgen05_guardrail_trap_unallocated_columns_being_dealloced,@function
        .size           $__internal_2_$__cuda_sm10x_tcgen05_guardrail_trap_unallocated_columns_being_dealloced,(.L_x_170 - $__internal_2_$__cuda_sm10x_tcgen05_guardrail_trap_unallocated_columns_being_dealloced)
$__internal_2_$__cuda_sm10x_tcgen05_guardrail_trap_unallocated_columns_being_dealloced:
[----:B------:R-:W-:Y:S05]  /*9850*/  BPT.TRAP 0x1 ;  /* 0x000000040000795c */ /* 0x000fea0000300000 */
[----:B------:R-:W-:-:S04]  /*9860*/  HFMA2 R3, -RZ, RZ, 0, 0 ;  /* 0x00000000ff037431 */ /* 0x000fc800000001ff */
[----:B------:R-:W-:Y:S05]  /*9870*/  RET.REL.NODEC R2 `(_ZN7cutlass13device_kernelINS_4gemm6kernel13GemmUniversalIN4cute5tupleIJiiiiEEENS1_10collective13CollectiveMmaINS1_35MainloopSm100TmaUmmaWarpSpecializedILi2ELi2ELi4ENS5_IJNS4_1CILi1EEESB_SB_EEEEENS5_IJNSA_ILi64EEENSA_ILi256EEESE_EEENS_6half_tENS5_IJlSB_lEEESH_SI_NS4_8TiledMMAINS4_8MMA_AtomIJNS4_20SM100_MMA_F16BF16_SSISH_SH_fLi64ELi256ELNS4_4UMMA5MajorE0ELSN_0ELNSM_7ScaleInE0ELSO_0EEEEEENS4_6LayoutISC_NS5_IJNSA_ILi0EEESS_SS_EEEEENS5_IJNS4_10UnderscoreESV_SV_EEEEENS4_13SM90_TMA_LOADENS4_14ComposedLayoutINS4_7SwizzleILi3ELi4ELi3EEENS4_18smem_ptr_flag_bitsILi16EEENSR_INS5_IJNSA_ILi8EEESE_EEENS5_IJSE_SB_EEEEEEEvNS4_8identityESY_S18_vS19_EENS_8epilogue10collective18CollectiveEpilogueINS1B_23Sm100TmaWarpSpecializedILi4ELi2ELi32ELb1ELb0EEEJSG_NS5_IJNSR_ISE_SB_EES1G_EEESH_SI_SH_SI_NS1B_6fusion15FusionCallbacksIS1F_NS1I_17LinearCombinationISH_fSH_fLNS_15FloatRoundStyleE2EEESG_S1H_JEEENS4_5SM1004TMEM4LOAD26SM100_TMEM_LOAD_16dp256b8xESY_S18_NS4_17SM75_U32x4_LDSM_NENS4_14SM90_TMA_STOREES18_NS4_17SM90_U32x4_STSM_NENS4_39AutoVectorizingCopyWithAssumedAlignmentILi128EEEEEEvvEEEEvNT_6ParamsE) ;  /* 0xffffff6402e07950 */ /* 0x000fea0003c3ffff */
.L_x_169:
[----:B------:R-:W-:-:S00]  /*9880*/  BRA `(.L_x_169) ;  /* 0xfffffffc00fc7947 */ /* 0x000fc0000383ffff */
[----:B------:R-:W-:-:S00]  /*9890*/  NOP ;  /* 0x0000000000007918 */ /* 0x000fc00000000000 */
        /* <DEDUP_REMOVED lines=14> */
.L_x_170:


//--------------------- .nv.global.init           --------------------------
	.section	.nv.global.init,"aw",@progbits
.nv.global.init:
	.type		$str$27,@object
	.size		$str$27,($str$28 - $str$27)
$str$27:
        /*0000*/ 	.byte	0x28, 0x61, 0x64, 0x64, 0x72, 0x65, 0x73, 0x73, 0x20, 0x26, 0x20, 0x6d, 0x61, 0x73, 0x6b, 0x29
        /*0010*/ 	.byte	0x20, 0x3d, 0x3d, 0x20, 0x30, 0x00
	.type		$str$28,@object
	.size		$str$28,($str$26 - $str$28)
$str$28:
        /*0016*/ 	.byte	0x2f, 0x74, 0x6d, 0x70, 0x2f, 0x63, 0x75, 0x74, 0x6c, 0x61, 0x73, 0x73, 0x5f, 0x73, 0x77, 0x65
        /*0026*/ 	.byte	0x65, 0x70, 0x5f, 0x73, 0x72, 0x63, 0x2f, 0x69, 0x6e, 0x63, 0x6c, 0x75, 0x64, 0x65, 0x2f, 0x63
        /*0036*/ 	.byte	0x75, 0x74, 0x65, 0x2f, 0x70, 0x6f, 0x69, 0x6e, 0x74, 0x65, 0x72, 0x5f, 0x66, 0x6c, 0x61, 0x67
        /*0046*/ 	.byte	0x67, 0x65, 0x64, 0x2e, 0x68, 0x70, 0x70, 0x00
	.type		$str$26,@object
	.size		$str$26,($str$25 - $str$26)
$str$26:
        /*004e*/ 	.byte	0x2f, 0x74, 0x6d, 0x70, 0x2f, 0x63, 0x75, 0x74, 0x6c, 0x61, 0x73, 0x73, 0x5f, 0x73, 0x77, 0x65
        /*005e*/ 	.byte	0x65, 0x70, 0x5f, 0x73, 0x72, 0x63, 0x2f, 0x69, 0x6e, 0x63, 0x6c, 0x75, 0x64, 0x65, 0x2f, 0x63
        /*006e*/ 	.byte	0x75, 0x74, 0x65, 0x2f, 0x61, 0x74, 0x6f, 0x6d, 0x2f, 0x63, 0x6f, 0x70, 0x79, 0x5f, 0x74, 0x72
        /*007e*/ 	.byte	0x61, 0x69, 0x74, 0x73, 0x5f, 0x73, 0x6d, 0x31, 0x30, 0x30, 0x2e, 0x68, 0x70, 0x70, 0x00
	.type		$str$25,@object
	.size		$str$25,(__unnamed_1 - $str$25)
$str$25:
        /*008d*/ 	.byte	0x28, 0x28, 0x75, 0x69, 0x6e, 0x74, 0x33, 0x32, 0x5f, 0x74, 0x28, 0x74, 0x68, 0x72, 0x65, 0x61
        /*009d*/ 	.byte	0x64, 0x49, 0x64, 0x78, 0x2e, 0x78, 0x29, 0x20, 0x2f, 0x20, 0x33, 0x32, 0x29, 0x20, 0x25, 0x20
        /*00ad*/ 	.byte	0x34, 0x29, 0x20, 0x3d, 0x3d, 0x20, 0x28, 0x28, 0x28, 0x74, 0x6d, 0x65, 0x6d, 0x5f, 0x61, 0x64
        /*00bd*/ 	.byte	0x64, 0x72, 0x20, 0x3e, 0x3e, 0x20, 0x31, 0x36, 0x29, 0x20, 0x2f, 0x20, 0x33, 0x32, 0x29, 0x20
        /*00cd*/ 	.byte	0x25, 0x20, 0x34, 0x29, 0x00
	.type		__unnamed_1,@object
	.size		__unnamed_1,(__unnamed_2 - __unnamed_1)
__unnamed_1:
        /*00d2*/ 	.byte	0x61, 0x75, 0x74, 0x6f, 0x20, 0x63, 0x75, 0x74, 0x65, 0x3a, 0x3a, 0x61, 0x73, 0x5f, 0x70, 0x6f
        /* <DEDUP_REMOVED lines=24> */
        /*0262*/ 	.byte	0x3e, 0x3e, 0x3e, 0x5d, 0x00
	.type		__unnamed_2,@object
	.size		__unnamed_2,(.L_2 - __unnamed_2)
__unnamed_2:
        /* <DEDUP_REMOVED lines=46> */
        /*0547*/ 	.byte	0x75, 0x74, 0x65, 0x3a, 0x3a, 0x43, 0x3c, 0x30, 0x3e, 0x3e, 0x3e, 0x3e, 0x5d, 0x00
.L_2:


//--------------------- .nv.shared._ZN7cutlass13device_kernelINS_4gemm6kernel13GemmUniversalIN4cute5tupleIJiiiiEEENS1_10collective13CollectiveMmaINS1_35MainloopSm100TmaUmmaWarpSpecializedILi2ELi2ELi4ENS5_IJNS4_1CILi1EEESB_SB_EEEEENS5_IJNSA_ILi64EEENSA_ILi256EEESE_EEENS_6half_tENS5_IJlSB_lEEESH_SI_NS4_8TiledMMAINS4_8MMA_AtomIJNS4_20SM100_MMA_F16BF16_SSISH_SH_fLi64ELi256ELNS4_4UMMA5MajorE0ELSN_0ELNSM_7ScaleInE0ELSO_0EEEEEENS4_6LayoutISC_NS5_IJNSA_ILi0EEESS_SS_EEEEENS5_IJNS4_10UnderscoreESV_SV_EEEEENS4_13SM90_TMA_LOADENS4_14ComposedLayoutINS4_7SwizzleILi3ELi4ELi3EEENS4_18smem_ptr_flag_bitsILi16EEENSR_INS5_IJNSA_ILi8EEESE_EEENS5_IJSE_SB_EEEEEEEvNS4_8identityESY_S18_vS19_EENS_8epilogue10collective18CollectiveEpilogueINS1B_23Sm100TmaWarpSpecializedILi4ELi2ELi32ELb1ELb0EEEJSG_NS5_IJNSR_ISE_SB_EES1G_EEESH_SI_SH_SI_NS1B_6fusion15FusionCallbacksIS1F_NS1I_17LinearCombinationISH_fSH_fLNS_15FloatRoundStyleE2EEESG_S1H_JEEENS4_5SM1004TMEM4LOAD26SM100_TMEM_LOAD_16dp256b8xESY_S18_NS4_17SM75_U32x4_LDSM_NENS4_14SM90_TMA_STOREES18_NS4_17SM90_U32x4_STSM_NENS4_39AutoVectorizingCopyWithAssumedAlignmentILi128EEEEEEvvEEEEvNT_6ParamsE --------------------------
	.section	.nv.shared._ZN7cutlass13device_kernelINS_4gemm6kernel13GemmUniversalIN4cute5tupleIJiiiiEEENS1_10collective13CollectiveMmaINS1_35MainloopSm100TmaUmmaWarpSpecializedILi2ELi2ELi4ENS5_IJNS4_1CILi1EEESB_SB_EEEEENS5_IJNSA_ILi64EEENSA_ILi256EEESE_EEENS_6half_tENS5_IJlSB_lEEESH_SI_NS4_8TiledMMAINS4_8MMA_AtomIJNS4_20SM100_MMA_F16BF16_SSISH_SH_fLi64ELi256ELNS4_4UMMA5MajorE0ELSN_0ELNSM_7ScaleInE0ELSO_0EEEEEENS4_6LayoutISC_NS5_IJNSA_ILi0EEESS_SS_EEEEENS5_IJNS4_10UnderscoreESV_SV_EEEEENS4_13SM90_TMA_LOADENS4_14ComposedLayoutINS4_7SwizzleILi3ELi4ELi3EEENS4_18smem_ptr_flag_bitsILi16EEENSR_INS5_IJNSA_ILi8EEESE_EEENS5_IJSE_SB_EEEEEEEvNS4_8identityESY_S18_vS19_EENS_8epilogue10collective18CollectiveEpilogueINS1B_23Sm100TmaWarpSpecializedILi4ELi2ELi32ELb1ELb0EEEJSG_NS5_IJNSR_ISE_SB_EES1G_EEESH_SI_SH_SI_NS1B_6fusion15FusionCallbacksIS1F_NS1I_17LinearCombinationISH_fSH_fLNS_15FloatRoundStyleE2EEESG_S1H_JEEENS4_5SM1004TMEM4LOAD26SM100_TMEM_LOAD_16dp256b8xESY_S18_NS4_17SM75_U32x4_LDSM_NENS4_14SM90_TMA_STOREES18_NS4_17SM90_U32x4_STSM_NENS4_39AutoVectorizingCopyWithAssumedAlignmentILi128EEEEEEvvEEEEvNT_6ParamsE,"aw",@nobits
	.sectionflags	@""
	.align	16
	.zero		1024


//--------------------- .nv.shared.reserved.0     --------------------------
	.section	.nv.shared.reserved.0,"aw",@nobits
	.weak		__nv_reservedSMEM_offset_0_alias
	.size		__nv_reservedSMEM_offset_0_alias, 0, 64
	.other		__nv_reservedSMEM_offset_0_alias,@"STO_CUDA_RESERVED_SHARED STV_DEFAULT"
__nv_reservedSMEM_offset_0_alias:
	.zero		0
.nv.shared.reserved.0:
	.zero		64
	.weak		__nv_reservedSMEM_tcgen05_partition
	.type		__nv_reservedSMEM_tcgen05_partition,@object
	.size		__nv_reservedSMEM_tcgen05_partition,(.L_0 - __nv_reservedSMEM_tcgen05_partition)
__nv_reservedSMEM_tcgen05_partition:
	.zero		32
.L_0:


//--------------------- .nv.global                --------------------------
	.section	.nv.global,"aw",@nobits
.nv.global:
	.type		_ZN40_INTERNAL_7540cac6_4_k_cu_22d86436_192234cute1_E,@object
	.size		_ZN40_INTERNAL_7540cac6_4_k_cu_22d86436_192234cute1_E,(_ZN40_INTERNAL_7540cac6_4_k_cu_22d86436_192234cuda3std3__45__cpo6cbeginE - _ZN40_INTERNAL_7540cac6_4_k_cu_22d86436_192234cute1_E)
_ZN40_INTERNAL_7540cac6_4_k_cu_22d86436_192234cute1_E:
	.zero		1
	.type		_ZN40_INTERNAL_7540cac6_4_k_cu_22d86436_192234cuda3std3__45__cpo6cbeginE,@object
	.size		_ZN40_INTERNAL_7540cac6_4_k_cu_22d86436_192234cuda3std3__45__cpo6cbeginE,(_ZN40_INTERNAL_7540cac6_4_k_cu_22d86436_192234cuda3std3__48in_placeE - _ZN40_INTERNAL_7540cac6_4_k_cu_22d86436_192234cuda3std3__45__cpo6cbeginE)
_ZN40_INTERNAL_7540cac6_4_k_cu_22d86436_192234cuda3std3__45__cpo6cbeginE:
	.zero		1
	.type		_ZN40_INTERNAL_7540cac6_4_k_cu_22d86436_192234cuda3std3__48in_placeE,@object
	.size		_ZN40_INTERNAL_7540cac6_4_k_cu_22d86436_192234cuda3std3__48in_placeE,(_ZN40_INTERNAL_7540cac6_4_k_cu_22d86436_192234cuda3std6ranges3__45__cpo9iter_moveE - _ZN40_INTERNAL_7540cac6_4_k_cu_22d86436_192234cuda3std3__48in_placeE)
_ZN40_INTERNAL_7540cac6_4_k_cu_22d86436_192234cuda3std3__48in_placeE:
	.zero		1
	.type		_ZN40_INTERNAL_7540cac6_4_k_cu_22d86436_192234cuda3std6ranges3__45__cpo9iter_moveE,@object
	.size		_ZN40_INTERNAL_7540cac6_4_k_cu_22d86436_192234cuda3std6ranges3__45__cpo9iter_moveE,(_ZN40_INTERNAL_7540cac6_4_k_cu_22d86436_192234cuda3std3__45__cpo5beginE - _ZN40_INTERNAL_7540cac6_4_k_cu_22d86436_192234cuda3std6ranges3__45__cpo9iter_moveE)
_ZN40_INTERNAL_7540cac6_4_k_cu_22d86436_192234cuda3std6ranges3__45__cpo9iter_moveE:
	.zero		1
	.type		_ZN40_INTERNAL_7540cac6_4_k_cu_22d86436_192234cuda3std3__45__cpo5beginE,@object
	.size		_ZN40_INTERNAL_7540cac6_4_k_cu_22d86436_192234cuda3std3__45__cpo5beginE,(_ZN40_INTERNAL_7540cac6_4_k_cu_22d86436_192234cuda3std3__442_GLOBAL__N__7540cac6_4_k_cu_22d86436_192236ignoreE - _ZN40_INTERNAL_7540cac6_4_k_cu_22d86436_192234cuda3std3__45__cpo5beginE)
_ZN40_INTERNAL_7540cac6_4_k_cu_22d86436_192234cuda3std3__45__cpo5beginE:
	.zero		1
	.type		_ZN40_INTERNAL_7540cac6_4_k_cu_22d86436_192234cuda3std3__442_GLOBAL__N__7540cac6_4_k_cu_22d86436_192236ignoreE,@object
	.size		_ZN40_INTERNAL_7540cac6_4_k_cu_22d86436_192234cuda3std3__442_GLOBAL__N__7540cac6_4_k_cu_22d86436_192236ignoreE,(_ZN40_INTERNAL_7540cac6_4_k_cu_22d86436_192234cute7productE - _ZN40_INTERNAL_7540cac6_4_k_cu_22d86436_192234cuda3std3__442_GLOBAL__N__7540cac6_4_k_cu_22d86436_192236ignoreE)
_ZN40_INTERNAL_7540cac6_4_k_cu_22d86436_192234cuda3std3__442_GLOBAL__N__7540cac6_4_k_cu_22d86436_192236ignoreE:
	.zero		1
	.type		_ZN40_INTERNAL_7540cac6_4_k_cu_22d86436_192234cute7productE,@object
	.size		_ZN40_INTERNAL_7540cac6_4_k_cu_22d86436_192234cute7productE,(_ZN40_INTERNAL_7540cac6_4_k_cu_22d86436_192234cuda3std3__45__cpo3endE - _ZN40_INTERNAL_7540cac6_4_k_cu_22d86436_192234cute7productE)
_ZN40_INTERNAL_7540cac6_4_k_cu_22d86436_192234cute7productE:
	.zero		1
	.type		_ZN40_INTERNAL_7540cac6_4_k_cu_22d86436_192234cuda3std3__45__cpo3endE,@object
	.size		_ZN40_INTERNAL_7540cac6_4_k_cu_22d86436_192234cuda3std3__45__cpo3endE,(_ZN40_INTERNAL_7540cac6_4_k_cu_22d86436_192234cuda3std3__419piecewise_constructE - _ZN40_INTERNAL_7540cac6_4_k_cu_22d86436_192234cuda3std3__45__cpo3endE)
_ZN40_INTERNAL_7540cac6_4_k_cu_22d86436_192234cuda3std3__45__cpo3endE:
	.zero		1
	.type		_ZN40_INTERNAL_7540cac6_4_k_cu_22d86436_192234cuda3std3__419piecewise_constructE,@object
	.size		_ZN40_INTERNAL_7540cac6_4_k_cu_22d86436_192234cuda3std3__419piecewise_constructE,(_ZN40_INTERNAL_7540cac6_4_k_cu_22d86436_192234cuda3std3__45__cpo4cendE - _ZN40_INTERNAL_7540cac6_4_k_cu_22d86436_192234cuda3std3__419piecewise_constructE)
_ZN40_INTERNAL_7540cac6_4_k_cu_22d86436_192234cuda3std3__419piecewise_constructE:
	.zero		1
	.type		_ZN40_INTERNAL_7540cac6_4_k_cu_22d86436_192234cuda3std3__45__cpo4cendE,@object
	.size		_ZN40_INTERNAL_7540cac6_4_k_cu_22d86436_192234cuda3std3__45__cpo4cendE,(_ZN40_INTERNAL_7540cac6_4_k_cu_22d86436_192234cuda3std6ranges3__45__cpo4swapE - _ZN40_INTERNAL_7540cac6_4_k_cu_22d86436_192234cuda3std3__45__cpo4cendE)
_ZN40_INTERNAL_7540cac6_4_k_cu_22d86436_192234cuda3std3__45__cpo4cendE:
	.zero		1
	.type		_ZN40_INTERNAL_7540cac6_4_k_cu_22d86436_192234cuda3std6ranges3__45__cpo4swapE,@object
	.size		_ZN40_INTERNAL_7540cac6_4_k_cu_22d86436_192234cuda3std6ranges3__45__cpo4swapE,(.L_10 - _ZN40_INTERNAL_7540cac6_4_k_cu_22d86436_192234cuda3std6ranges3__45__cpo4swapE)
_ZN40_INTERNAL_7540cac6_4_k_cu_22d86436_192234cuda3std6ranges3__45__cpo4swapE:
	.zero		1
.L_10:


//--------------------- .nv.constant0._ZN7cutlass13device_kernelINS_4gemm6kernel13GemmUniversalIN4cute5tupleIJiiiiEEENS1_10collective13CollectiveMmaINS1_35MainloopSm100TmaUmmaWarpSpecializedILi2ELi2ELi4ENS5_IJNS4_1CILi1EEESB_SB_EEEEENS5_IJNSA_ILi64EEENSA_ILi256EEESE_EEENS_6half_tENS5_IJlSB_lEEESH_SI_NS4_8TiledMMAINS4_8MMA_AtomIJNS4_20SM100_MMA_F16BF16_SSISH_SH_fLi64ELi256ELNS4_4UMMA5MajorE0ELSN_0ELNSM_7ScaleInE0ELSO_0EEEEEENS4_6LayoutISC_NS5_IJNSA_ILi0EEESS_SS_EEEEENS5_IJNS4_10UnderscoreESV_SV_EEEEENS4_13SM90_TMA_LOADENS4_14ComposedLayoutINS4_7SwizzleILi3ELi4ELi3EEENS4_18smem_ptr_flag_bitsILi16EEENSR_INS5_IJNSA_ILi8EEESE_EEENS5_IJSE_SB_EEEEEEEvNS4_8identityESY_S18_vS19_EENS_8epilogue10collective18CollectiveEpilogueINS1B_23Sm100TmaWarpSpecializedILi4ELi2ELi32ELb1ELb0EEEJSG_NS5_IJNSR_ISE_SB_EES1G_EEESH_SI_SH_SI_NS1B_6fusion15FusionCallbacksIS1F_NS1I_17LinearCombinationISH_fSH_fLNS_15FloatRoundStyleE2EEESG_S1H_JEEENS4_5SM1004TMEM4LOAD26SM100_TMEM_LOAD_16dp256b8xESY_S18_NS4_17SM75_U32x4_LDSM_NENS4_14SM90_TMA_STOREES18_NS4_17SM90_U32x4_STSM_NENS4_39AutoVectorizingCopyWithAssumedAlignmentILi128EEEEEEvvEEEEvNT_6ParamsE --------------------------
	.section	.nv.constant0._ZN7cutlass13device_kernelINS_4gemm6kernel13GemmUniversalIN4cute5tupleIJiiiiEEENS1_10collective13CollectiveMmaINS1_35MainloopSm100TmaUmmaWarpSpecializedILi2ELi2ELi4ENS5_IJNS4_1CILi1EEESB_SB_EEEEENS5_IJNSA_ILi64EEENSA_ILi256EEESE_EEENS_6half_tENS5_IJlSB_lEEESH_SI_NS4_8TiledMMAINS4_8MMA_AtomIJNS4_20SM100_MMA_F16BF16_SSISH_SH_fLi64ELi256ELNS4_4UMMA5MajorE0ELSN_0ELNSM_7ScaleInE0ELSO_0EEEEEENS4_6LayoutISC_NS5_IJNSA_ILi0EEESS_SS_EEEEENS5_IJNS4_10UnderscoreESV_SV_EEEEENS4_13SM90_TMA_LOADENS4_14ComposedLayoutINS4_7SwizzleILi3ELi4ELi3EEENS4_18smem_ptr_flag_bitsILi16EEENSR_INS5_IJNSA_ILi8EEESE_EEENS5_IJSE_SB_EEEEEEEvNS4_8identityESY_S18_vS19_EENS_8epilogue10collective18CollectiveEpilogueINS1B_23Sm100TmaWarpSpecializedILi4ELi2ELi32ELb1ELb0EEEJSG_NS5_IJNSR_ISE_SB_EES1G_EEESH_SI_SH_SI_NS1B_6fusion15FusionCallbacksIS1F_NS1I_17LinearCombinationISH_fSH_fLNS_15FloatRoundStyleE2EEESG_S1H_JEEENS4_5SM1004TMEM4LOAD26SM100_TMEM_LOAD_16dp256b8xESY_S18_NS4_17SM75_U32x4_LDSM_NENS4_14SM90_TMA_STOREES18_NS4_17SM90_U32x4_STSM_NENS4_39AutoVectorizingCopyWithAssumedAlignmentILi128EEEEEEvvEEEEvNT_6ParamsE,"a",@progbits
	.sectionflags	@""
	.align	4
.nv.constant0._ZN7cutlass13device_kernelINS_4gemm6kernel13GemmUniversalIN4cute5tupleIJiiiiEEENS1_10collective13CollectiveMmaINS1_35MainloopSm100TmaUmmaWarpSpecializedILi2ELi2ELi4ENS5_IJNS4_1CILi1EEESB_SB_EEEEENS5_IJNSA_ILi64EEENSA_ILi256EEESE_EEENS_6half_tENS5_IJlSB_lEEESH_SI_NS4_8TiledMMAINS4_8MMA_AtomIJNS4_20SM100_MMA_F16BF16_SSISH_SH_fLi64ELi256ELNS4_4UMMA5MajorE0ELSN_0ELNSM_7ScaleInE0ELSO_0EEEEEENS4_6LayoutISC_NS5_IJNSA_ILi0EEESS_SS_EEEEENS5_IJNS4_10UnderscoreESV_SV_EEEEENS4_13SM90_TMA_LOADENS4_14ComposedLayoutINS4_7SwizzleILi3ELi4ELi3EEENS4_18smem_ptr_flag_bitsILi16EEENSR_INS5_IJNSA_ILi8EEESE_EEENS5_IJSE_SB_EEEEEEEvNS4_8identityESY_S18_vS19_EENS_8epilogue10collective18CollectiveEpilogueINS1B_23Sm100TmaWarpSpecializedILi4ELi2ELi32ELb1ELb0EEEJSG_NS5_IJNSR_ISE_SB_EES1G_EEESH_SI_SH_SI_NS1B_6fusion15FusionCallbacksIS1F_NS1I_17LinearCombinationISH_fSH_fLNS_15FloatRoundStyleE2EEESG_S1H_JEEENS4_5SM1004TMEM4LOAD26SM100_TMEM_LOAD_16dp256b8xESY_S18_NS4_17SM75_U32x4_LDSM_NENS4_14SM90_TMA_STOREES18_NS4_17SM90_U32x4_STSM_NENS4_39AutoVectorizingCopyWithAssumedAlignmentILi128EEEEEEvvEEEEvNT_6ParamsE:
	.zero		2944


//--------------------- SYMBOLS --------------------------

	.type		.nv.reservedSmem.offset0,@object
	.size		.nv.reservedSmem.offset0,0x4
	.type		.nv.reservedSmem.cap,@object
	.size		.nv.reservedSmem.cap,0x4
	.type		__assertfail,@function
